	.target	sm_90a

	.elftype	@"ET_EXEC"


//--------------------- .note.nv.tkinfo           --------------------------
	.section	.note.nv.tkinfo,"",@"SHT_NOTE"
	.sectionflags	@"SHF_NOTE_NV_TKINFO"
	.tkinfo
        /*0018*/ 	.word	0x00000002
        /*0030*/ 	.string	""
        /*0030*/ 	.string	"ptxas"
        /*0030*/ 	.string	"Cuda compilation tools, release 13.0, V13.0.88"
        /*0030*/ 	.string	"Build cuda_13.0.r13.0/compiler.36424714_0"
        /*0030*/ 	.string	"-arch sm_90a -m 64 "



//--------------------- .note.nv.cuinfo           --------------------------
	.section	.note.nv.cuinfo,"",@"SHT_NOTE"
	.sectionflags	@"SHF_NOTE_NV_CUINFO"
        /*0018*/ 	.short	0x0002
        /*001a*/ 	.short	0x005a
        /*001c*/ 	.short	0x0082
	.zero		2


//--------------------- .nv.info                  --------------------------
	.section	.nv.info,"",@"SHT_CUDA_INFO"
	.align	4


	//----- nvinfo : EIATTR_REGCOUNT
	.align		4
        /*0000*/ 	.byte	0x04, 0x2f
        /*0002*/ 	.short	(.L_15 - .L_14)
	.align		4
.L_14:
        /*0004*/ 	.word	index@(_ZN7cutlass13device_kernelINS_4gemm6kernel13GemmUniversalIN4cute5tupleIJiiiiEEENS1_10collective13CollectiveMmaINS1_34MainloopSm90TmaGmmaWarpSpecializedILi5ENS5_IJNS4_1CILi1EEESB_SB_EEENS1_32KernelTmaWarpSpecializedPingpongEEENS5_IJNSA_ILi64EEENSA_ILi128EEENSA_ILi32EEEEEENS_10tfloat32_tENS5_IJlSB_lEEESJ_SK_NS4_8TiledMMAINS4_8MMA_AtomIJNS4_4SM904GMMA30MMA_64x128x8_F32TF32TF32_SS_TNILNSO_7ScaleInE1ELSQ_1EEEEEENS4_6LayoutISC_NS5_IJNSA_ILi0EEESU_SU_EEEEENS5_IJNS4_10UnderscoreESX_SX_EEEEENS4_13SM90_TMA_LOADENS4_14ComposedLayoutINS4_7SwizzleILi3ELi4ELi3EEENS4_18smem_ptr_flag_bitsILi32EEENST_INS5_IJNSA_ILi8EEESH_EEENS5_IJSH_SB_EEEEEEEvNS4_8identityES10_S1A_vS1B_EENS_8epilogue10collective6detail29Sm90TmaWarpSpecializedAdapterINS1E_15DefaultEpilogueISJ_SK_SK_NS1D_6thread17LinearCombinationISJ_Li1EffLNS1I_9ScaleType4KindE0ELNS_15FloatRoundStyleE2ESJ_EENS1_15EpilogueDefaultEEEEEvvEEEEvNT_6ParamsE)
        /*0008*/ 	.word	0x000000a8


	//----- nvinfo : EIATTR_FRAME_SIZE
	.align		4
.L_15:
        /*000c*/ 	.byte	0x04, 0x11
        /*000e*/ 	.short	(.L_17 - .L_16)
	.align		4
.L_16:
        /*0010*/ 	.word	index@(_ZN7cutlass13device_kernelINS_4gemm6kernel13GemmUniversalIN4cute5tupleIJiiiiEEENS1_10collective13CollectiveMmaINS1_34MainloopSm90TmaGmmaWarpSpecializedILi5ENS5_IJNS4_1CILi1EEESB_SB_EEENS1_32KernelTmaWarpSpecializedPingpongEEENS5_IJNSA_ILi64EEENSA_ILi128EEENSA_ILi32EEEEEENS_10tfloat32_tENS5_IJlSB_lEEESJ_SK_NS4_8TiledMMAINS4_8MMA_AtomIJNS4_4SM904GMMA30MMA_64x128x8_F32TF32TF32_SS_TNILNSO_7ScaleInE1ELSQ_1EEEEEENS4_6LayoutISC_NS5_IJNSA_ILi0EEESU_SU_EEEEENS5_IJNS4_10UnderscoreESX_SX_EEEEENS4_13SM90_TMA_LOADENS4_14ComposedLayoutINS4_7SwizzleILi3ELi4ELi3EEENS4_18smem_ptr_flag_bitsILi32EEENST_INS5_IJNSA_ILi8EEESH_EEENS5_IJSH_SB_EEEEEEEvNS4_8identityES10_S1A_vS1B_EENS_8epilogue10collective6detail29Sm90TmaWarpSpecializedAdapterINS1E_15DefaultEpilogueISJ_SK_SK_NS1D_6thread17LinearCombinationISJ_Li1EffLNS1I_9ScaleType4KindE0ELNS_15FloatRoundStyleE2ESJ_EENS1_15EpilogueDefaultEEEEEvvEEEEvNT_6ParamsE)
        /*0014*/ 	.word	0x00000008


	//----- nvinfo : EIATTR_MIN_STACK_SIZE
	.align		4
.L_17:
        /*0018*/ 	.byte	0x04, 0x12
        /*001a*/ 	.short	(.L_19 - .L_18)
	.align		4
.L_18:
        /*001c*/ 	.word	index@(_ZN7cutlass13device_kernelINS_4gemm6kernel13GemmUniversalIN4cute5tupleIJiiiiEEENS1_10collective13CollectiveMmaINS1_34MainloopSm90TmaGmmaWarpSpecializedILi5ENS5_IJNS4_1CILi1EEESB_SB_EEENS1_32KernelTmaWarpSpecializedPingpongEEENS5_IJNSA_ILi64EEENSA_ILi128EEENSA_ILi32EEEEEENS_10tfloat32_tENS5_IJlSB_lEEESJ_SK_NS4_8TiledMMAINS4_8MMA_AtomIJNS4_4SM904GMMA30MMA_64x128x8_F32TF32TF32_SS_TNILNSO_7ScaleInE1ELSQ_1EEEEEENS4_6LayoutISC_NS5_IJNSA_ILi0EEESU_SU_EEEEENS5_IJNS4_10UnderscoreESX_SX_EEEEENS4_13SM90_TMA_LOADENS4_14ComposedLayoutINS4_7SwizzleILi3ELi4ELi3EEENS4_18smem_ptr_flag_bitsILi32EEENST_INS5_IJNSA_ILi8EEESH_EEENS5_IJSH_SB_EEEEEEEvNS4_8identityES10_S1A_vS1B_EENS_8epilogue10collective6detail29Sm90TmaWarpSpecializedAdapterINS1E_15DefaultEpilogueISJ_SK_SK_NS1D_6thread17LinearCombinationISJ_Li1EffLNS1I_9ScaleType4KindE0ELNS_15FloatRoundStyleE2ESJ_EENS1_15EpilogueDefaultEEEEEvvEEEEvNT_6ParamsE)
        /*0020*/ 	.word	0x00000008
.L_19:


//--------------------- .nv.compat                --------------------------
	.section	.nv.compat,"",@"SHT_CUDA_COMPAT_INFO"
	.align	4
        /*0000*/ 	.byte	0x02, 0x09, 0x01, 0x00, 0x02, 0x02, 0x04, 0x00, 0x02, 0x05, 0x05, 0x00, 0x03, 0x07, 0x01, 0x01
        /*0010*/ 	.byte	0x02, 0x03, 0x01, 0x00, 0x02, 0x06, 0x01, 0x00, 0x04, 0x0b, 0x08, 0x00, 0x00, 0x00, 0x00, 0x00
        /*0020*/ 	.byte	0x00, 0x00, 0x00, 0x00


//--------------------- .nv.info._ZN7cutlass13device_kernelINS_4gemm6kernel13GemmUniversalIN4cute5tupleIJiiiiEEENS1_10collective13CollectiveMmaINS1_34MainloopSm90TmaGmmaWarpSpecializedILi5ENS5_IJNS4_1CILi1EEESB_SB_EEENS1_32KernelTmaWarpSpecializedPingpongEEENS5_IJNSA_ILi64EEENSA_ILi128EEENSA_ILi32EEEEEENS_10tfloat32_tENS5_IJlSB_lEEESJ_SK_NS4_8TiledMMAINS4_8MMA_AtomIJNS4_4SM904GMMA30MMA_64x128x8_F32TF32TF32_SS_TNILNSO_7ScaleInE1ELSQ_1EEEEEENS4_6LayoutISC_NS5_IJNSA_ILi0EEESU_SU_EEEEENS5_IJNS4_10UnderscoreESX_SX_EEEEENS4_13SM90_TMA_LOADENS4_14ComposedLayoutINS4_7SwizzleILi3ELi4ELi3EEENS4_18smem_ptr_flag_bitsILi32EEENST_INS5_IJNSA_ILi8EEESH_EEENS5_IJSH_SB_EEEEEEEvNS4_8identityES10_S1A_vS1B_EENS_8epilogue10collective6detail29Sm90TmaWarpSpecializedAdapterINS1E_15DefaultEpilogueISJ_SK_SK_NS1D_6thread17LinearCombinationISJ_Li1EffLNS1I_9ScaleType4KindE0ELNS_15FloatRoundStyleE2ESJ_EENS1_15EpilogueDefaultEEEEEvvEEEEvNT_6ParamsE --------------------------
	.section	.nv.info._ZN7cutlass13device_kernelINS_4gemm6kernel13GemmUniversalIN4cute5tupleIJiiiiEEENS1_10collective13CollectiveMmaINS1_34MainloopSm90TmaGmmaWarpSpecializedILi5ENS5_IJNS4_1CILi1EEESB_SB_EEENS1_32KernelTmaWarpSpecializedPingpongEEENS5_IJNSA_ILi64EEENSA_ILi128EEENSA_ILi32EEEEEENS_10tfloat32_tENS5_IJlSB_lEEESJ_SK_NS4_8TiledMMAINS4_8MMA_AtomIJNS4_4SM904GMMA30MMA_64x128x8_F32TF32TF32_SS_TNILNSO_7ScaleInE1ELSQ_1EEEEEENS4_6LayoutISC_NS5_IJNSA_ILi0EEESU_SU_EEEEENS5_IJNS4_10UnderscoreESX_SX_EEEEENS4_13SM90_TMA_LOADENS4_14ComposedLayoutINS4_7SwizzleILi3ELi4ELi3EEENS4_18smem_ptr_flag_bitsILi32EEENST_INS5_IJNSA_ILi8EEESH_EEENS5_IJSH_SB_EEEEEEEvNS4_8identityES10_S1A_vS1B_EENS_8epilogue10collective6detail29Sm90TmaWarpSpecializedAdapterINS1E_15DefaultEpilogueISJ_SK_SK_NS1D_6thread17LinearCombinationISJ_Li1EffLNS1I_9ScaleType4KindE0ELNS_15FloatRoundStyleE2ESJ_EENS1_15EpilogueDefaultEEEEEvvEEEEvNT_6ParamsE,"",@"SHT_CUDA_INFO"
	.sectionflags	@""
	.align	4


	//----- nvinfo : EIATTR_CUDA_API_VERSION
	.align		4
        /*0000*/ 	.byte	0x04, 0x37
        /*0002*/ 	.short	(.L_21 - .L_20)
.L_20:
        /*0004*/ 	.word	0x00000082


	//----- nvinfo : EIATTR_KPARAM_INFO
	.align		4
.L_21:
        /*0008*/ 	.byte	0x04, 0x17
        /*000a*/ 	.short	(.L_23 - .L_22)
.L_22:
        /*000c*/ 	.word	0x00000000
        /*0010*/ 	.short	0x0000
        /*0012*/ 	.short	0x0070
        /*0014*/ 	.byte	0x00, 0xf0, 0x01, 0x10


	//----- nvinfo : EIATTR_SPARSE_MMA_MASK
	.align		4
.L_23:
        /*0018*/ 	.byte	0x03, 0x50
        /*001a*/ 	.short	0x0000


	//----- nvinfo : EIATTR_MAXREG_COUNT
	.align		4
        /*001c*/ 	.byte	0x03, 0x1b
        /*001e*/ 	.short	0x00a8


	//----- nvinfo : EIATTR_NUM_BARRIERS
	.align		4
        /*0020*/ 	.byte	0x02, 0x4c
        /*0022*/ 	.byte	0x01
	.zero		1


	//----- nvinfo : EIATTR_EXTERNS
	.align		4
        /*0024*/ 	.byte	0x04, 0x0f
        /*0026*/ 	.short	(.L_25 - .L_24)


	//   ....[0]....
	.align		4
.L_24:
        /*0028*/ 	.word	index@(__assertfail)


	//----- nvinfo : EIATTR_ANNOTATIONS
	.align		4
.L_25:
        /*002c*/ 	.byte	0x04, 0x55
        /*002e*/ 	.short	(.L_27 - .L_26)


	//   ....[0]....
.L_26:
        /*0030*/ 	.word	0x00000001
        /*0034*/ 	.byte	0xf0, 0x0a, 0x00, 0x00, 0x01, 0x00, 0x00, 0x00, 0x10, 0x12, 0x00, 0x00, 0x01, 0x00, 0x00, 0x00
        /*0044*/ 	.byte	0xd0, 0x60, 0x00, 0x00, 0x01, 0x00, 0x00, 0x00, 0x90, 0x6c, 0x00, 0x00


	//----- nvinfo : EIATTR_MERCURY_ISA_VERSION
	.align		4
.L_27:
        /*0050*/ 	.byte	0x03, 0x5f
        /*0052*/ 	.short	0x0101


	//----- nvinfo : EIATTR_INT_WARP_WIDE_INSTR_OFFSETS
	.align		4
        /*0054*/ 	.byte	0x04, 0x31
        /*0056*/ 	.short	(.L_29 - .L_28)


	//   ....[0]....
.L_28:
        /*0058*/ 	.word	0x00000410


	//   ....[1]....
        /*005c*/ 	.word	0x00000430


	//   ....[2]....
        /*0060*/ 	.word	0x000004b0


	//   ....[3]....
        /*0064*/ 	.word	0x000004c0


	//   ....[4]....
        /*0068*/ 	.word	0x000004d0


	//   ....[5]....
        /*006c*/ 	.word	0x000004f0


	//   ....[6]....
        /*0070*/ 	.word	0x00000580


	//   ....[7]....
        /*0074*/ 	.word	0x000005a0


	//----- nvinfo : EIATTR_COOP_GROUP_MASK_REGIDS
	.align		4
.L_29:
        /*0078*/ 	.byte	0x04, 0x29
        /*007a*/ 	.short	(.L_31 - .L_30)


	//   ....[0]....
.L_30:
        /*007c*/ 	.word	0xffffffff


	//   ....[1]....
        /*0080*/ 	.word	0xffffffff


	//   ....[2]....
        /*0084*/ 	.word	0xffffffff


	//   ....[3]....
        /*0088*/ 	.word	0xffffffff


	//   ....[4]....
        /*008c*/ 	.word	0xffffffff


	//   ....[5]....
        /*0090*/ 	.word	0xffffffff


	//----- nvinfo : EIATTR_COOP_GROUP_INSTR_OFFSETS
	.align		4
.L_31:
        /*0094*/ 	.byte	0x04, 0x28
        /*0096*/ 	.short	(.L_33 - .L_32)


	//   ....[0]....
.L_32:
        /*0098*/ 	.word	0x00000070


	//   ....[1]....
        /*009c*/ 	.word	0x00000080


	//   ....[2]....
        /*00a0*/ 	.word	0x00000140


	//   ....[3]....
        /*00a4*/ 	.word	0x000002f0


	//   ....[4]....
        /*00a8*/ 	.word	0x00000330


	//   ....[5]....
        /*00ac*/ 	.word	0x00000370


	//----- nvinfo : EIATTR_REG_RECONFIG
	.align		4
.L_33:
        /*00b0*/ 	.byte	0x01, 0x54
	.zero		2


	//----- nvinfo : EIATTR_SYSCALL_OFFSETS
	.align		4
        /*00b4*/ 	.byte	0x04, 0x46
        /*00b6*/ 	.short	(.L_35 - .L_34)


	//   ....[0]....
.L_34:
        /*00b8*/ 	.word	0x00001690


	//----- nvinfo : EIATTR_MBARRIER_INSTR_OFFSETS
	.align		4
.L_35:
        /*00bc*/ 	.byte	0x04, 0x39
        /*00be*/ 	.short	(.L_37 - .L_36)


	//   ....[0]....
.L_36:
        /*00c0*/ 	.word	0x00000240
        /*00c4*/ 	.word	0x000000ff
        /*00c8*/ 	.word	0x00000000
        /*00cc*/ 	.short	0x0100
        /*00ce*/ 	.byte	0x08
	.zero		1


	//   ....[1]....
        /*00d0*/ 	.word	0x00000250
        /*00d4*/ 	.word	0x000000ff
        /*00d8*/ 	.word	0x00000028
        /*00dc*/ 	.short	0x0100
        /*00de*/ 	.byte	0x08
	.zero		1


	//   ....[2]....
        /*00e0*/ 	.word	0x00000260
        /*00e4*/ 	.word	0x000000ff
        /*00e8*/ 	.word	0x00000008
        /*00ec*/ 	.short	0x0100
        /*00ee*/ 	.byte	0x08
	.zero		1


	//   ....[3]....
        /*00f0*/ 	.word	0x00000270
        /*00f4*/ 	.word	0x000000ff
        /*00f8*/ 	.word	0x00000030
        /*00fc*/ 	.short	0x0100
        /*00fe*/ 	.byte	0x08
	.zero		1


	//   ....[4]....
        /*0100*/ 	.word	0x00000280
        /*0104*/ 	.word	0x000000ff
        /*0108*/ 	.word	0x00000010
        /*010c*/ 	.short	0x0100
        /*010e*/ 	.byte	0x08
	.zero		1


	//   ....[5]....
        /*0110*/ 	.word	0x00000290
        /*0114*/ 	.word	0x000000ff
        /*0118*/ 	.word	0x00000038
        /*011c*/ 	.short	0x0100
        /*011e*/ 	.byte	0x08
	.zero		1


	//   ....[6]....
        /*0120*/ 	.word	0x000002a0
        /*0124*/ 	.word	0x000000ff
        /*0128*/ 	.word	0x00000018
        /*012c*/ 	.short	0x0100
        /*012e*/ 	.byte	0x08
	.zero		1


	//   ....[7]....
        /*0130*/ 	.word	0x000002b0
        /*0134*/ 	.word	0x000000ff
        /*0138*/ 	.word	0x00000040
        /*013c*/ 	.short	0x0100
        /*013e*/ 	.byte	0x08
	.zero		1


	//   ....[8]....
        /*0140*/ 	.word	0x000002c0
        /*0144*/ 	.word	0x000000ff
        /*0148*/ 	.word	0x00000020
        /*014c*/ 	.short	0x0100
        /*014e*/ 	.byte	0x08
	.zero		1


	//   ....[9]....
        /*0150*/ 	.word	0x000002d0
        /*0154*/ 	.word	0x000000ff
        /*0158*/ 	.word	0x00000048
        /*015c*/ 	.short	0x0100
        /*015e*/ 	.byte	0x08
	.zero		1


	//   ....[10]....
        /*0160*/ 	.word	0x000005e0
        /*0164*/ 	.word	0x000000ff
        /*0168*/ 	.word	0x00000080
        /*016c*/ 	.short	0x0100
        /*016e*/ 	.byte	0x08
	.zero		1


	//   ....[11]....
        /*0170*/ 	.word	0x00000650
        /*0174*/ 	.word	0x000000ff
        /*0178*/ 	.word	0x00000088
        /*017c*/ 	.short	0x0100
        /*017e*/ 	.byte	0x08
	.zero		1


	//   ....[12]....
        /*0180*/ 	.word	0x00000670
        /*0184*/ 	.word	0x000000ff
        /*0188*/ 	.word	0x00000060
        /*018c*/ 	.short	0x0100
        /*018e*/ 	.byte	0x09
	.zero		1


	//   ....[13]....
        /*0190*/ 	.word	0x00000680
        /*0194*/ 	.word	0x000000ff
        /*0198*/ 	.word	0x00000068
        /*019c*/ 	.short	0x0100
        /*019e*/ 	.byte	0x09
	.zero		1


	//   ....[14]....
        /*01a0*/ 	.word	0x00000690
        /*01a4*/ 	.word	0x000000ff
        /*01a8*/ 	.word	0x00000070
        /*01ac*/ 	.short	0x0100
        /*01ae*/ 	.byte	0x09
	.zero		1


	//   ....[15]....
        /*01b0*/ 	.word	0x000006a0
        /*01b4*/ 	.word	0x000000ff
        /*01b8*/ 	.word	0x00000078
        /*01bc*/ 	.short	0x0100
        /*01be*/ 	.byte	0x09
	.zero		1


	//   ....[16]....
        /*01c0*/ 	.word	0x00001550
        /*01c4*/ 	.word	0x000000ff
        /*01c8*/ 	.word	0xfffffff8
        /*01cc*/ 	.short	0x010a
        /*01ce*/ 	.byte	0x2b
	.zero		1


	//   ....[17]....
        /*01d0*/ 	.word	0x00001710
        /*01d4*/ 	.word	0x00000003
        /*01d8*/ 	.word	0x00000000
        /*01dc*/ 	.short	0x010a
        /*01de*/ 	.byte	0x3f
	.zero		1


	//   ....[18]....
        /*01e0*/ 	.word	0x00001770
        /*01e4*/ 	.word	0x00000003
        /*01e8*/ 	.word	0x00000000
        /*01ec*/ 	.short	0x010a
        /*01ee*/ 	.byte	0x3f
	.zero		1


	//   ....[19]....
        /*01f0*/ 	.word	0x00001ad0
        /*01f4*/ 	.word	0x000000ff
        /*01f8*/ 	.word	0x00000000
        /*01fc*/ 	.short	0x010a
        /*01fe*/ 	.byte	0x04
	.zero		1


	//   ....[20]....
        /*0200*/ 	.word	0x00001b10
        /*0204*/ 	.word	0x000000ff
        /*0208*/ 	.word	0x00000000
        /*020c*/ 	.short	0x010a
        /*020e*/ 	.byte	0x04
	.zero		1


	//   ....[21]....
        /*0210*/ 	.word	0x00001d70
        /*0214*/ 	.word	0x000000ff
        /*0218*/ 	.word	0x00000000
        /*021c*/ 	.short	0x0101
        /*021e*/ 	.byte	0x04
	.zero		1


	//   ....[22]....
        /*0220*/ 	.word	0x00001e70
        /*0224*/ 	.word	0x00000003
        /*0228*/ 	.word	0x00000000
        /*022c*/ 	.short	0x0101
        /*022e*/ 	.byte	0x2e
	.zero		1


	//   ....[23]....
        /*0230*/ 	.word	0x00001f40
        /*0234*/ 	.word	0x000000ff
        /*0238*/ 	.word	0x00000000
        /*023c*/ 	.short	0x0101
        /*023e*/ 	.byte	0x06
	.zero		1


	//   ....[24]....
        /*0240*/ 	.word	0x00001fb0
        /*0244*/ 	.word	0x000000ff
        /*0248*/ 	.word	0x00000008
        /*024c*/ 	.short	0x010a
        /*024e*/ 	.byte	0x2b
	.zero		1


	//   ....[25]....
        /*0250*/ 	.word	0x00006110
        /*0254*/ 	.word	0x00000000
        /*0258*/ 	.word	0x00000000
        /*025c*/ 	.short	0x0101
        /*025e*/ 	.byte	0x2e
	.zero		1


	//   ....[26]....
        /*0260*/ 	.word	0x00006a00
        /*0264*/ 	.word	0x0000000b
        /*0268*/ 	.word	0x00000028
        /*026c*/ 	.short	0x010a
        /*026e*/ 	.byte	0x3f
	.zero		1


	//   ....[27]....
        /*0270*/ 	.word	0x00006dc0
        /*0274*/ 	.word	0x00000006
        /*0278*/ 	.word	0x00000088
        /*027c*/ 	.short	0x0101
        /*027e*/ 	.byte	0x3f
	.zero		1


	//   ....[28]....
        /*0280*/ 	.word	0x000074e0
        /*0284*/ 	.word	0x00000007
        /*0288*/ 	.word	0x00000000
        /*028c*/ 	.short	0x010a
        /*028e*/ 	.byte	0x3f
	.zero		1


	//   ....[29]....
        /*0290*/ 	.word	0x00007560
        /*0294*/ 	.word	0x00000006
        /*0298*/ 	.word	0x00000000
        /*029c*/ 	.short	0x010a
        /*029e*/ 	.byte	0x3f
	.zero		1


	//   ....[30]....
        /*02a0*/ 	.word	0x000075f0
        /*02a4*/ 	.word	0x00000007
        /*02a8*/ 	.word	0x00000000
        /*02ac*/ 	.short	0x010a
        /*02ae*/ 	.byte	0x3f
	.zero		1


	//   ....[31]....
        /*02b0*/ 	.word	0x00007680
        /*02b4*/ 	.word	0x00000006
        /*02b8*/ 	.word	0x00000000
        /*02bc*/ 	.short	0x010a
        /*02be*/ 	.byte	0x3f
	.zero		1


	//   ....[32]....
        /*02c0*/ 	.word	0x00007710
        /*02c4*/ 	.word	0x00000005
        /*02c8*/ 	.word	0x00000000
        /*02cc*/ 	.short	0x010a
        /*02ce*/ 	.byte	0x3f
	.zero		1


	//   ....[33]....
        /*02d0*/ 	.word	0x00007780
        /*02d4*/ 	.word	0x00000003
        /*02d8*/ 	.word	0xfffffff8
        /*02dc*/ 	.short	0x010a
        /*02de*/ 	.byte	0x3f
	.zero		1


	//   ....[34]....
        /*02e0*/ 	.word	0x000077d0
        /*02e4*/ 	.word	0x00000003
        /*02e8*/ 	.word	0x00000000
        /*02ec*/ 	.short	0x010a
        /*02ee*/ 	.byte	0x3f
	.zero		1


	//   ....[35]....
        /*02f0*/ 	.word	0x00007830
        /*02f4*/ 	.word	0x00000004
        /*02f8*/ 	.word	0x00000000
        /*02fc*/ 	.short	0x010a
        /*02fe*/ 	.byte	0x3f
	.zero		1


	//   ....[36]....
        /*0300*/ 	.word	0x00007890
        /*0304*/ 	.word	0x00000003
        /*0308*/ 	.word	0x00000008
        /*030c*/ 	.short	0x010a
        /*030e*/ 	.byte	0x3f
	.zero		1


	//   ....[37]....
        /*0310*/ 	.word	0x00007960
        /*0314*/ 	.word	0x0000000b
        /*0318*/ 	.word	0x00000028
        /*031c*/ 	.short	0x010a
        /*031e*/ 	.byte	0x3f
	.zero		1


	//   ....[38]....
        /*0320*/ 	.word	0x00007a30
        /*0324*/ 	.word	0x00000007
        /*0328*/ 	.word	0x00000000
        /*032c*/ 	.short	0x010a
        /*032e*/ 	.byte	0x3f
	.zero		1


	//   ....[39]....
        /*0330*/ 	.word	0x00007a80
        /*0334*/ 	.word	0x00000006
        /*0338*/ 	.word	0x00000000
        /*033c*/ 	.short	0x010a
        /*033e*/ 	.byte	0x3f
	.zero		1


	//   ....[40]....
        /*0340*/ 	.word	0x00007ad0
        /*0344*/ 	.word	0x00000007
        /*0348*/ 	.word	0x00000000
        /*034c*/ 	.short	0x010a
        /*034e*/ 	.byte	0x3f
	.zero		1


	//   ....[41]....
        /*0350*/ 	.word	0x00007b20
        /*0354*/ 	.word	0x00000006
        /*0358*/ 	.word	0x00000000
        /*035c*/ 	.short	0x010a
        /*035e*/ 	.byte	0x3f
	.zero		1


	//----- nvinfo : EIATTR_NUM_MBARRIERS
	.align		4
.L_37:
        /*0360*/ 	.byte	0x03, 0x38
        /*0362*/ 	.short	0x0010


	//----- nvinfo : EIATTR_EXIT_INSTR_OFFSETS
	.align		4
        /*0364*/ 	.byte	0x04, 0x1c
        /*0366*/ 	.short	(.L_39 - .L_38)


	//   ....[0]....
.L_38:
        /*0368*/ 	.word	0x000011a0


	//   ....[1]....
        /*036c*/ 	.word	0x00001200


	//   ....[2]....
        /*0370*/ 	.word	0x00006730


	//   ....[3]....
        /*0374*/ 	.word	0x00006760


	//   ....[4]....
        /*0378*/ 	.word	0x00007760


	//----- nvinfo : EIATTR_MAX_THREADS
	.align		4
.L_39:
        /*037c*/ 	.byte	0x04, 0x05
        /*037e*/ 	.short	(.L_41 - .L_40)
.L_40:
        /*0380*/ 	.word	0x00000180
        /*0384*/ 	.word	0x00000001
        /*0388*/ 	.word	0x00000001


	//----- nvinfo : EIATTR_CRS_STACK_SIZE
	.align		4
.L_41:
        /*038c*/ 	.byte	0x04, 0x1e
        /*038e*/ 	.short	(.L_43 - .L_42)
.L_42:
        /*0390*/ 	.word	0x00000000


	//----- nvinfo : EIATTR_CBANK_PARAM_SIZE
	.align		4
.L_43:
        /*0394*/ 	.byte	0x03, 0x19
        /*0396*/ 	.short	0x0470


	//----- nvinfo : EIATTR_PARAM_CBANK
	.align		4
        /*0398*/ 	.byte	0x04, 0x0a
        /*039a*/ 	.short	(.L_45 - .L_44)
	.align		4
.L_44:
        /*039c*/ 	.word	index@(.nv.constant0._ZN7cutlass13device_kernelINS_4gemm6kernel13GemmUniversalIN4cute5tupleIJiiiiEEENS1_10collective13CollectiveMmaINS1_34MainloopSm90TmaGmmaWarpSpecializedILi5ENS5_IJNS4_1CILi1EEESB_SB_EEENS1_32KernelTmaWarpSpecializedPingpongEEENS5_IJNSA_ILi64EEENSA_ILi128EEENSA_ILi32EEEEEENS_10tfloat32_tENS5_IJlSB_lEEESJ_SK_NS4_8TiledMMAINS4_8MMA_AtomIJNS4_4SM904GMMA30MMA_64x128x8_F32TF32TF32_SS_TNILNSO_7ScaleInE1ELSQ_1EEEEEENS4_6LayoutISC_NS5_IJNSA_ILi0EEESU_SU_EEEEENS5_IJNS4_10UnderscoreESX_SX_EEEEENS4_13SM90_TMA_LOADENS4_14ComposedLayoutINS4_7SwizzleILi3ELi4ELi3EEENS4_18smem_ptr_flag_bitsILi32EEENST_INS5_IJNSA_ILi8EEESH_EEENS5_IJSH_SB_EEEEEEEvNS4_8identityES10_S1A_vS1B_EENS_8epilogue10collective6detail29Sm90TmaWarpSpecializedAdapterINS1E_15DefaultEpilogueISJ_SK_SK_NS1D_6thread17LinearCombinationISJ_Li1EffLNS1I_9ScaleType4KindE0ELNS_15FloatRoundStyleE2ESJ_EENS1_15EpilogueDefaultEEEEEvvEEEEvNT_6ParamsE)
        /*03a0*/ 	.short	0x0210
        /*03a2*/ 	.short	0x0470


	//----- nvinfo : EIATTR_SW_WAR
	.align		4
.L_45:
        /*03a4*/ 	.byte	0x04, 0x36
        /*03a6*/ 	.short	(.L_47 - .L_46)
.L_46:
        /*03a8*/ 	.word	0x00000008
.L_47:


//--------------------- .nv.callgraph             --------------------------
	.section	.nv.callgraph,"",@"SHT_CUDA_CALLGRAPH"
	.align	4
	.sectionentsize	8
	.align		4
        /*0000*/ 	.word	0x00000000
	.align		4
        /*0004*/ 	.word	0xffffffff
	.align		4
        /*0008*/ 	.word	index@(_ZN7cutlass13device_kernelINS_4gemm6kernel13GemmUniversalIN4cute5tupleIJiiiiEEENS1_10collective13CollectiveMmaINS1_34MainloopSm90TmaGmmaWarpSpecializedILi5ENS5_IJNS4_1CILi1EEESB_SB_EEENS1_32KernelTmaWarpSpecializedPingpongEEENS5_IJNSA_ILi64EEENSA_ILi128EEENSA_ILi32EEEEEENS_10tfloat32_tENS5_IJlSB_lEEESJ_SK_NS4_8TiledMMAINS4_8MMA_AtomIJNS4_4SM904GMMA30MMA_64x128x8_F32TF32TF32_SS_TNILNSO_7ScaleInE1ELSQ_1EEEEEENS4_6LayoutISC_NS5_IJNSA_ILi0EEESU_SU_EEEEENS5_IJNS4_10UnderscoreESX_SX_EEEEENS4_13SM90_TMA_LOADENS4_14ComposedLayoutINS4_7SwizzleILi3ELi4ELi3EEENS4_18smem_ptr_flag_bitsILi32EEENST_INS5_IJNSA_ILi8EEESH_EEENS5_IJSH_SB_EEEEEEEvNS4_8identityES10_S1A_vS1B_EENS_8epilogue10collective6detail29Sm90TmaWarpSpecializedAdapterINS1E_15DefaultEpilogueISJ_SK_SK_NS1D_6thread17LinearCombinationISJ_Li1EffLNS1I_9ScaleType4KindE0ELNS_15FloatRoundStyleE2ESJ_EENS1_15EpilogueDefaultEEEEEvvEEEEvNT_6ParamsE)
	.align		4
        /*000c*/ 	.word	index@(__assertfail)
	.align		4
        /*0010*/ 	.word	0x00000000
	.align		4
        /*0014*/ 	.word	0xfffffffe
	.align		4
        /*0018*/ 	.word	0x00000000
	.align		4
        /*001c*/ 	.word	0xfffffffd
	.align		4
        /*0020*/ 	.word	0x00000000
	.align		4
        /*0024*/ 	.word	0xfffffffc


//--------------------- .nv.constant4             --------------------------
	.section	.nv.constant4,"a",@progbits
	.align	8
	.align		8
.nv.constant4:
        /*0000*/ 	.dword	__assertfail
	.align		8
        /*0008*/ 	.dword	__unnamed_1
	.align		8
        /*0010*/ 	.dword	_ZN40_INTERNAL_cd6c258c_4_k_cu_2cb6ca77_209344cuda3std3__45__cpo5beginE
	.align		8
        /*0018*/ 	.dword	_ZN40_INTERNAL_cd6c258c_4_k_cu_2cb6ca77_209344cuda3std3__45__cpo3endE
	.align		8
        /*0020*/ 	.dword	_ZN40_INTERNAL_cd6c258c_4_k_cu_2cb6ca77_209344cuda3std3__45__cpo6cbeginE
	.align		8
        /*0028*/ 	.dword	_ZN40_INTERNAL_cd6c258c_4_k_cu_2cb6ca77_209344cuda3std3__45__cpo4cendE
	.align		8
        /*0030*/ 	.dword	_ZN40_INTERNAL_cd6c258c_4_k_cu_2cb6ca77_209344cuda3std3__442_GLOBAL__N__cd6c258c_4_k_cu_2cb6ca77_209346ignoreE
	.align		8
        /*0038*/ 	.dword	_ZN40_INTERNAL_cd6c258c_4_k_cu_2cb6ca77_209344cuda3std3__419piecewise_constructE
	.align		8
        /*0040*/ 	.dword	_ZN40_INTERNAL_cd6c258c_4_k_cu_2cb6ca77_209344cuda3std3__48in_placeE
	.align		8
        /*0048*/ 	.dword	_ZN40_INTERNAL_cd6c258c_4_k_cu_2cb6ca77_209344cuda3std6ranges3__45__cpo4swapE
	.align		8
        /*0050*/ 	.dword	_ZN40_INTERNAL_cd6c258c_4_k_cu_2cb6ca77_209344cuda3std6ranges3__45__cpo9iter_moveE
	.align		8
        /*0058*/ 	.dword	_ZN40_INTERNAL_cd6c258c_4_k_cu_2cb6ca77_209344cute7productE
	.align		8
        /*0060*/ 	.dword	_ZN40_INTERNAL_cd6c258c_4_k_cu_2cb6ca77_209344cute1_E
	.align		8
        /*0068*/ 	.dword	$str$22
	.align		8
        /*0070*/ 	.dword	$str$23


//--------------------- .text._ZN7cutlass13device_kernelINS_4gemm6kernel13GemmUniversalIN4cute5tupleIJiiiiEEENS1_10collective13CollectiveMmaINS1_34MainloopSm90TmaGmmaWarpSpecializedILi5ENS5_IJNS4_1CILi1EEESB_SB_EEENS1_32KernelTmaWarpSpecializedPingpongEEENS5_IJNSA_ILi64EEENSA_ILi128EEENSA_ILi32EEEEEENS_10tfloat32_tENS5_IJlSB_lEEESJ_SK_NS4_8TiledMMAINS4_8MMA_AtomIJNS4_4SM904GMMA30MMA_64x128x8_F32TF32TF32_SS_TNILNSO_7ScaleInE1ELSQ_1EEEEEENS4_6LayoutISC_NS5_IJNSA_ILi0EEESU_SU_EEEEENS5_IJNS4_10UnderscoreESX_SX_EEEEENS4_13SM90_TMA_LOADENS4_14ComposedLayoutINS4_7SwizzleILi3ELi4ELi3EEENS4_18smem_ptr_flag_bitsILi32EEENST_INS5_IJNSA_ILi8EEESH_EEENS5_IJSH_SB_EEEEEEEvNS4_8identityES10_S1A_vS1B_EENS_8epilogue10collective6detail29Sm90TmaWarpSpecializedAdapterINS1E_15DefaultEpilogueISJ_SK_SK_NS1D_6thread17LinearCombinationISJ_Li1EffLNS1I_9ScaleType4KindE0ELNS_15FloatRoundStyleE2ESJ_EENS1_15EpilogueDefaultEEEEEvvEEEEvNT_6ParamsE --------------------------
	.section	.text._ZN7cutlass13device_kernelINS_4gemm6kernel13GemmUniversalIN4cute5tupleIJiiiiEEENS1_10collective13CollectiveMmaINS1_34MainloopSm90TmaGmmaWarpSpecializedILi5ENS5_IJNS4_1CILi1EEESB_SB_EEENS1_32KernelTmaWarpSpecializedPingpongEEENS5_IJNSA_ILi64EEENSA_ILi128EEENSA_ILi32EEEEEENS_10tfloat32_tENS5_IJlSB_lEEESJ_SK_NS4_8TiledMMAINS4_8MMA_AtomIJNS4_4SM904GMMA30MMA_64x128x8_F32TF32TF32_SS_TNILNSO_7ScaleInE1ELSQ_1EEEEEENS4_6LayoutISC_NS5_IJNSA_ILi0EEESU_SU_EEEEENS5_IJNS4_10UnderscoreESX_SX_EEEEENS4_13SM90_TMA_LOADENS4_14ComposedLayoutINS4_7SwizzleILi3ELi4ELi3EEENS4_18smem_ptr_flag_bitsILi32EEENST_INS5_IJNSA_ILi8EEESH_EEENS5_IJSH_SB_EEEEEEEvNS4_8identityES10_S1A_vS1B_EENS_8epilogue10collective6detail29Sm90TmaWarpSpecializedAdapterINS1E_15DefaultEpilogueISJ_SK_SK_NS1D_6thread17LinearCombinationISJ_Li1EffLNS1I_9ScaleType4KindE0ELNS_15FloatRoundStyleE2ESJ_EENS1_15EpilogueDefaultEEEEEvvEEEEvNT_6ParamsE,"ax",@progbits
	.align	128
.text._ZN7cutlass13device_kernelINS_4gemm6kernel13GemmUniversalIN4cute5tupleIJiiiiEEENS1_10collective13CollectiveMmaINS1_34MainloopSm90TmaGmmaWarpSpecializedILi5ENS5_IJNS4_1CILi1EEESB_SB_EEENS1_32KernelTmaWarpSpecializedPingpongEEENS5_IJNSA_ILi64EEENSA_ILi128EEENSA_ILi32EEEEEENS_10tfloat32_tENS5_IJlSB_lEEESJ_SK_NS4_8TiledMMAINS4_8MMA_AtomIJNS4_4SM904GMMA30MMA_64x128x8_F32TF32TF32_SS_TNILNSO_7ScaleInE1ELSQ_1EEEEEENS4_6LayoutISC_NS5_IJNSA_ILi0EEESU_SU_EEEEENS5_IJNS4_10UnderscoreESX_SX_EEEEENS4_13SM90_TMA_LOADENS4_14ComposedLayoutINS4_7SwizzleILi3ELi4ELi3EEENS4_18smem_ptr_flag_bitsILi32EEENST_INS5_IJNSA_ILi8EEESH_EEENS5_IJSH_SB_EEEEEEEvNS4_8identityES10_S1A_vS1B_EENS_8epilogue10collective6detail29Sm90TmaWarpSpecializedAdapterINS1E_15DefaultEpilogueISJ_SK_SK_NS1D_6thread17LinearCombinationISJ_Li1EffLNS1I_9ScaleType4KindE0ELNS_15FloatRoundStyleE2ESJ_EENS1_15EpilogueDefaultEEEEEvvEEEEvNT_6ParamsE:
        .type           _ZN7cutlass13device_kernelINS_4gemm6kernel13GemmUniversalIN4cute5tupleIJiiiiEEENS1_10collective13CollectiveMmaINS1_34MainloopSm90TmaGmmaWarpSpecializedILi5ENS5_IJNS4_1CILi1EEESB_SB_EEENS1_32KernelTmaWarpSpecializedPingpongEEENS5_IJNSA_ILi64EEENSA_ILi128EEENSA_ILi32EEEEEENS_10tfloat32_tENS5_IJlSB_lEEESJ_SK_NS4_8TiledMMAINS4_8MMA_AtomIJNS4_4SM904GMMA30MMA_64x128x8_F32TF32TF32_SS_TNILNSO_7ScaleInE1ELSQ_1EEEEEENS4_6LayoutISC_NS5_IJNSA_ILi0EEESU_SU_EEEEENS5_IJNS4_10UnderscoreESX_SX_EEEEENS4_13SM90_TMA_LOADENS4_14ComposedLayoutINS4_7SwizzleILi3ELi4ELi3EEENS4_18smem_ptr_flag_bitsILi32EEENST_INS5_IJNSA_ILi8EEESH_EEENS5_IJSH_SB_EEEEEEEvNS4_8identityES10_S1A_vS1B_EENS_8epilogue10collective6detail29Sm90TmaWarpSpecializedAdapterINS1E_15DefaultEpilogueISJ_SK_SK_NS1D_6thread17LinearCombinationISJ_Li1EffLNS1I_9ScaleType4KindE0ELNS_15FloatRoundStyleE2ESJ_EENS1_15EpilogueDefaultEEEEEvvEEEEvNT_6ParamsE,@function
        .size           _ZN7cutlass13device_kernelINS_4gemm6kernel13GemmUniversalIN4cute5tupleIJiiiiEEENS1_10collective13CollectiveMmaINS1_34MainloopSm90TmaGmmaWarpSpecializedILi5ENS5_IJNS4_1CILi1EEESB_SB_EEENS1_32KernelTmaWarpSpecializedPingpongEEENS5_IJNSA_ILi64EEENSA_ILi128EEENSA_ILi32EEEEEENS_10tfloat32_tENS5_IJlSB_lEEESJ_SK_NS4_8TiledMMAINS4_8MMA_AtomIJNS4_4SM904GMMA30MMA_64x128x8_F32TF32TF32_SS_TNILNSO_7ScaleInE1ELSQ_1EEEEEENS4_6LayoutISC_NS5_IJNSA_ILi0EEESU_SU_EEEEENS5_IJNS4_10UnderscoreESX_SX_EEEEENS4_13SM90_TMA_LOADENS4_14ComposedLayoutINS4_7SwizzleILi3ELi4ELi3EEENS4_18smem_ptr_flag_bitsILi32EEENST_INS5_IJNSA_ILi8EEESH_EEENS5_IJSH_SB_EEEEEEEvNS4_8identityES10_S1A_vS1B_EENS_8epilogue10collective6detail29Sm90TmaWarpSpecializedAdapterINS1E_15DefaultEpilogueISJ_SK_SK_NS1D_6thread17LinearCombinationISJ_Li1EffLNS1I_9ScaleType4KindE0ELNS_15FloatRoundStyleE2ESJ_EENS1_15EpilogueDefaultEEEEEvvEEEEvNT_6ParamsE,(.L_x_199 - _ZN7cutlass13device_kernelINS_4gemm6kernel13GemmUniversalIN4cute5tupleIJiiiiEEENS1_10collective13CollectiveMmaINS1_34MainloopSm90TmaGmmaWarpSpecializedILi5ENS5_IJNS4_1CILi1EEESB_SB_EEENS1_32KernelTmaWarpSpecializedPingpongEEENS5_IJNSA_ILi64EEENSA_ILi128EEENSA_ILi32EEEEEENS_10tfloat32_tENS5_IJlSB_lEEESJ_SK_NS4_8TiledMMAINS4_8MMA_AtomIJNS4_4SM904GMMA30MMA_64x128x8_F32TF32TF32_SS_TNILNSO_7ScaleInE1ELSQ_1EEEEEENS4_6LayoutISC_NS5_IJNSA_ILi0EEESU_SU_EEEEENS5_IJNS4_10UnderscoreESX_SX_EEEEENS4_13SM90_TMA_LOADENS4_14ComposedLayoutINS4_7SwizzleILi3ELi4ELi3EEENS4_18smem_ptr_flag_bitsILi32EEENST_INS5_IJNSA_ILi8EEESH_EEENS5_IJSH_SB_EEEEEEEvNS4_8identityES10_S1A_vS1B_EENS_8epilogue10collective6detail29Sm90TmaWarpSpecializedAdapterINS1E_15DefaultEpilogueISJ_SK_SK_NS1D_6thread17LinearCombinationISJ_Li1EffLNS1I_9ScaleType4KindE0ELNS_15FloatRoundStyleE2ESJ_EENS1_15EpilogueDefaultEEEEEvvEEEEvNT_6ParamsE)
        .other          _ZN7cutlass13device_kernelINS_4gemm6kernel13GemmUniversalIN4cute5tupleIJiiiiEEENS1_10collective13CollectiveMmaINS1_34MainloopSm90TmaGmmaWarpSpecializedILi5ENS5_IJNS4_1CILi1EEESB_SB_EEENS1_32KernelTmaWarpSpecializedPingpongEEENS5_IJNSA_ILi64EEENSA_ILi128EEENSA_ILi32EEEEEENS_10tfloat32_tENS5_IJlSB_lEEESJ_SK_NS4_8TiledMMAINS4_8MMA_AtomIJNS4_4SM904GMMA30MMA_64x128x8_F32TF32TF32_SS_TNILNSO_7ScaleInE1ELSQ_1EEEEEENS4_6LayoutISC_NS5_IJNSA_ILi0EEESU_SU_EEEEENS5_IJNS4_10UnderscoreESX_SX_EEEEENS4_13SM90_TMA_LOADENS4_14ComposedLayoutINS4_7SwizzleILi3ELi4ELi3EEENS4_18smem_ptr_flag_bitsILi32EEENST_INS5_IJNSA_ILi8EEESH_EEENS5_IJSH_SB_EEEEEEEvNS4_8identityES10_S1A_vS1B_EENS_8epilogue10collective6detail29Sm90TmaWarpSpecializedAdapterINS1E_15DefaultEpilogueISJ_SK_SK_NS1D_6thread17LinearCombinationISJ_Li1EffLNS1I_9ScaleType4KindE0ELNS_15FloatRoundStyleE2ESJ_EENS1_15EpilogueDefaultEEEEEvvEEEEvNT_6ParamsE,@"STO_CUDA_ENTRY STV_DEFAULT"
_ZN7cutlass13device_kernelINS_4gemm6kernel13GemmUniversalIN4cute5tupleIJiiiiEEENS1_10collective13CollectiveMmaINS1_34MainloopSm90TmaGmmaWarpSpecializedILi5ENS5_IJNS4_1CILi1EEESB_SB_EEENS1_32KernelTmaWarpSpecializedPingpongEEENS5_IJNSA_ILi64EEENSA_ILi128EEENSA_ILi32EEEEEENS_10tfloat32_tENS5_IJlSB_lEEESJ_SK_NS4_8TiledMMAINS4_8MMA_AtomIJNS4_4SM904GMMA30MMA_64x128x8_F32TF32TF32_SS_TNILNSO_7ScaleInE1ELSQ_1EEEEEENS4_6LayoutISC_NS5_IJNSA_ILi0EEESU_SU_EEEEENS5_IJNS4_10UnderscoreESX_SX_EEEEENS4_13SM90_TMA_LOADENS4_14ComposedLayoutINS4_7SwizzleILi3ELi4ELi3EEENS4_18smem_ptr_flag_bitsILi32EEENST_INS5_IJNSA_ILi8EEESH_EEENS5_IJSH_SB_EEEEEEEvNS4_8identityES10_S1A_vS1B_EENS_8epilogue10collective6detail29Sm90TmaWarpSpecializedAdapterINS1E_15DefaultEpilogueISJ_SK_SK_NS1D_6thread17LinearCombinationISJ_Li1EffLNS1I_9ScaleType4KindE0ELNS_15FloatRoundStyleE2ESJ_EENS1_15EpilogueDefaultEEEEEvvEEEEvNT_6ParamsE:
[----:B------:R-:W0:Y:S02]  /*0000*/  LDC R1, c[0x0][0x28] ;  /* 0x00000a00ff017b82 */ /* 0x000e240000000800 */
[----:B0-----:R-:W-:Y:S01]  /*0010*/  VIADD R1, R1, 0xfffffff8 ;  /* 0xfffffff801017836 */ /* 0x001fe20000000000 */
[----:B------:R-:W0:Y:S01]  /*0020*/  S2R R4, SR_TID.X ;  /* 0x0000000000047919 */ /* 0x000e220000002100 */
[----:B------:R-:W-:Y:S01]  /*0030*/  ELECT P0, URZ, PT ;  /* 0x00000000003f782f */ /* 0x000fe20003800000 */
[----:B------:R-:W-:Y:S01]  /*0040*/  BSSY B0, `(.L_x_0) ;  /* 0x000000f000007945 */ /* 0x000fe20003800000 */
[--C-:B0-----:R-:W-:Y:S02]  /*0050*/  SHF.R.U32.HI R0, RZ, 0x5, R4.reuse ;  /* 0x00000005ff007819 */ /* 0x101fe40000011604 */
[----:B------:R-:W-:-:S03]  /*0060*/  SHF.R.U32.HI R5, RZ, 0x7, R4 ;  /* 0x00000007ff057819 */ /* 0x000fc60000011604 */
[----:B------:R-:W0:Y:S04]  /*0070*/  SHFL.IDX PT, R2, R0, RZ, 0x1f ;  /* 0x00001fff00027589 */ /* 0x000e2800000e0000 */
[----:B------:R1:W2:Y:S01]  /*0080*/  SHFL.IDX PT, R7, R5, RZ, 0x1f ;  /* 0x00001fff05077589 */ /* 0x0002a200000e0000 */
[----:B0-----:R-:W-:-:S13]  /*0090*/  ISETP.NE.OR P0, PT, R2, RZ, !P0 ;  /* 0x000000ff0200720c */ /* 0x001fda0004705670 */
[----:B-12---:R-:W-:Y:S05]  /*00a0*/  @P0 BRA `(.L_x_1) ;  /* 0x0000000000200947 */ /* 0x006fea0003800000 */
[----:B------:R-:W-:Y:S02]  /*00b0*/  ULDC.64 UR4, c[0x0][0x198] ;  /* 0x0000660000047ab9 */ /* 0x000fe40000000a00 */
[----:B------:R-:W-:Y:S02]  /*00c0*/  UIADD3 UR6, UP0, UR4, 0xf0, URZ ;  /* 0x000000f004067890 */ /* 0x000fe4000ff1e03f */
[----:B------:R-:W-:Y:S02]  /*00d0*/  UIADD3 UR4, UP1, UR4, 0x1f0, URZ ;  /* 0x000001f004047890 */ /* 0x000fe4000ff3e03f */
[----:B------:R-:W-:Y:S02]  /*00e0*/  UIADD3.X UR7, URZ, UR5, URZ, UP0, !UPT ;  /* 0x000000053f077290 */ /* 0x000fe400087fe43f */
[----:B------:R-:W-:-:S07]  /*00f0*/  UIADD3.X UR5, URZ, UR5, URZ, UP1, !UPT ;  /* 0x000000053f057290 */ /* 0x000fce0008ffe43f */
[----:B------:R0:W-:Y:S02]  /*0100*/  UTMACCTL.PF [UR6] ;  /* 0x00000000060079b9 */ /* 0x0001e40008040000 */
[----:B------:R0:W-:Y:S02]  /*0110*/  UTMACCTL.PF [UR4] ;  /* 0x00000000040079b9 */ /* 0x0001e40008040000 */
[----:B0-----:R-:W-:Y:S01]  /*0120*/  NOP ;  /* 0x0000000000007918 */ /* 0x001fe20000000000 */
.L_x_1:
[----:B------:R-:W-:Y:S05]  /*0130*/  BSYNC B0 ;  /* 0x0000000000007941 */ /* 0x000fea0003800000 */
.L_x_0:
[----:B------:R-:W0:Y:S02]  /*0140*/  SHFL.IDX PT, R3, R0, RZ, 0x1f ;  /* 0x00001fff00037589 */ /* 0x000e2400000e0000 */
[----:B0-----:R-:W-:-:S13]  /*0150*/  ISETP.NE.AND P0, PT, R3, RZ, PT ;  /* 0x000000ff0300720c */ /* 0x001fda0003f05270 */
[----:B------:R-:W-:Y:S05]  /*0160*/  @P0 BRA `(.L_x_2) ;  /* 0x0000000000600947 */ /* 0x000fea0003800000 */
[----:B------:R-:W0:Y:S01]  /*0170*/  S2UR UR8, SR_CgaCtaId ;  /* 0x00000000000879c3 */ /* 0x000e220000008800 */
[----:B------:R-:W-:Y:S01]  /*0180*/  UMOV UR4, 0x400 ;  /* 0x0000040000047882 */ /* 0x000fe20000000000 */
[----:B------:R-:W-:Y:S01]  /*0190*/  UMOV UR5, 0x1 ;  /* 0x0000000100057882 */ /* 0x000fe20000000000 */
[----:B------:R-:W-:Y:S01]  /*01a0*/  UMOV UR6, 0x80 ;  /* 0x0000008000067882 */ /* 0x000fe20000000000 */
[----:B------:R-:W-:Y:S01]  /*01b0*/  ELECT P0, URZ, PT ;  /* 0x00000000003f782f */ /* 0x000fe20003800000 */
[----:B------:R-:W-:-:S04]  /*01c0*/  UIADD3 UR6, -UR6, 0x100000, URZ ;  /* 0x0010000006067890 */ /* 0x000fc8000fffe13f */
[----:B------:R-:W-:Y:S02]  /*01d0*/  USHF.L.U32 UR7, UR6, 0xb, URZ ;  /* 0x0000000b06077899 */ /* 0x000fe4000800063f */
[----:B------:R-:W-:Y:S02]  /*01e0*/  USHF.L.U32 UR6, UR6, 0x1, URZ ;  /* 0x0000000106067899 */ /* 0x000fe4000800063f */
[----:B0-----:R-:W-:Y:S02]  /*01f0*/  ULEA UR8, UR8, UR4, 0x18 ;  /* 0x0000000408087291 */ /* 0x001fe4000f8ec03f */
[----:B------:R-:W-:-:S04]  /*0200*/  UIADD3 UR4, -UR5, 0x100000, URZ ;  /* 0x0010000005047890 */ /* 0x000fc8000fffe13f */
[----:B------:R-:W-:Y:S02]  /*0210*/  USHF.L.U32 UR5, UR4, 0xb, URZ ;  /* 0x0000000b04057899 */ /* 0x000fe4000800063f */
[----:B------:R-:W-:Y:S01]  /*0220*/  USHF.L.U32 UR4, UR4, 0x1, URZ ;  /* 0x0000000104047899 */ /* 0x000fe2000800063f */
[----:B------:R-:W0:Y:S11]  /*0230*/  FENCE.VIEW.ASYNC.S ;  /* 0x00000000000073c6 */ /* 0x000e360000000000 */
[----:B0-----:R0:W1:Y:S01]  /*0240*/  SYNCS.EXCH.64 URZ, [UR8], UR4 ;  /* 0x00000004083f75b2 */ /* 0x0010620008000100 */
[----:B------:R0:W2:Y:S01]  /*0250*/  SYNCS.EXCH.64 URZ, [UR8+0x28], UR6 ;  /* 0x00002806083f75b2 */ /* 0x0000a20008000100 */
[----:B------:R0:W3:Y:S01]  /*0260*/  SYNCS.EXCH.64 URZ, [UR8+0x8], UR4 ;  /* 0x00000804083f75b2 */ /* 0x0000e20008000100 */
[----:B------:R0:W4:Y:S01]  /*0270*/  SYNCS.EXCH.64 URZ, [UR8+0x30], UR6 ;  /* 0x00003006083f75b2 */ /* 0x0001220008000100 */
[----:B------:R0:W0:Y:S01]  /*0280*/  SYNCS.EXCH.64 URZ, [UR8+0x10], UR4 ;  /* 0x00001004083f75b2 */ /* 0x0000220008000100 */
[----:B------:R0:W0:Y:S01]  /*0290*/  SYNCS.EXCH.64 URZ, [UR8+0x38], UR6 ;  /* 0x00003806083f75b2 */ /* 0x0000220008000100 */
[----:B------:R0:W0:Y:S01]  /*02a0*/  SYNCS.EXCH.64 URZ, [UR8+0x18], UR4 ;  /* 0x00001804083f75b2 */ /* 0x0000220008000100 */
[----:B------:R0:W0:Y:S01]  /*02b0*/  SYNCS.EXCH.64 URZ, [UR8+0x40], UR6 ;  /* 0x00004006083f75b2 */ /* 0x0000220008000100 */
[----:B------:R0:W0:Y:S01]  /*02c0*/  SYNCS.EXCH.64 URZ, [UR8+0x20], UR4 ;  /* 0x00002004083f75b2 */ /* 0x0000220008000100 */
[----:B------:R0:W0:Y:S01]  /*02d0*/  SYNCS.EXCH.64 URZ, [UR8+0x48], UR6 ;  /* 0x00004806083f75b2 */ /* 0x0000220008000100 */
[----:B------:R-:W-:Y:S01]  /*02e0*/  NOP ;  /* 0x0000000000007918 */ /* 0x000fe20000000000 */
.L_x_2:
[----:B------:R-:W5:Y:S01]  /*02f0*/  SHFL.IDX PT, R6, R0, RZ, 0x1f ;  /* 0x00001fff00067589 */ /* 0x000f6200000e0000 */
[----:B------:R-:W-:Y:S01]  /*0300*/  ELECT P0, URZ, PT ;  /* 0x00000000003f782f */ /* 0x000fe20003800000 */
[----:B------:R-:W-:Y:S01]  /*0310*/  NOP ;  /* 0x0000000000007918 */ /* 0x000fe20000000000 */
[----:B------:R-:W-:Y:S01]  /*0320*/  ELECT P1, URZ, PT ;  /* 0x00000000003f782f */ /* 0x000fe20003820000 */
[----:B------:R-:W1:Y:S01]  /*0330*/  SHFL.IDX PT, R3, R0, RZ, 0x1f ;  /* 0x00001fff00037589 */ /* 0x000e6200000e0000 */
[----:B0-----:R-:W-:Y:S01]  /*0340*/  UMOV UR4, 0x20 ;  /* 0x0000002000047882 */ /* 0x001fe20000000000 */
[----:B------:R-:W-:Y:S01]  /*0350*/  UMOV UR11, 0x80 ;  /* 0x00000080000b7882 */ /* 0x000fe20000000000 */
[----:B------:R-:W-:Y:S01]  /*0360*/  NOP ;  /* 0x0000000000007918 */ /* 0x000fe20000000000 */
[----:B------:R-:W0:Y:S01]  /*0370*/  SHFL.IDX PT, R5, R5, RZ, 0x1f ;  /* 0x00001fff05057589 */ /* 0x000e2200000e0000 */
[C---:B------:R-:W-:Y:S01]  /*0380*/  VIADD R31, R7.reuse, 0xffffffff ;  /* 0xffffffff071f7836 */ /* 0x040fe20000000000 */
[----:B------:R-:W-:Y:S01]  /*0390*/  ULDC.64 UR36, c[0x0][0x208] ;  /* 0x0000820000247ab9 */ /* 0x000fe20000000a00 */
[----:B------:R-:W-:-:S03]  /*03a0*/  ISETP.NE.AND P2, PT, R7, RZ, PT ;  /* 0x000000ff0700720c */ /* 0x000fc60003f45270 */
[----:B------:R-:W-:Y:S02]  /*03b0*/  ISETP.GE.U32.AND P3, PT, R31, 0x2, PT ;  /* 0x000000021f00780c */ /* 0x000fe40003f66070 */
[----:B-----5:R-:W-:Y:S02]  /*03c0*/  ISETP.NE.OR P0, PT, R6, RZ, !P0 ;  /* 0x000000ff0600720c */ /* 0x020fe40004705670 */
[----:B-1----:R-:W-:Y:S02]  /*03d0*/  ISETP.NE.OR P1, PT, R3, RZ, !P1 ;  /* 0x000000ff0300720c */ /* 0x002fe40004f25670 */
[----:B------:R-:W-:Y:S02]  /*03e0*/  SHF.R.S32.HI R3, RZ, 0x1f, R2 ;  /* 0x0000001fff037819 */ /* 0x000fe40000011402 */
[----:B0-----:R-:W-:Y:S02]  /*03f0*/  R2UR UR43, R5 ;  /* 0x00000000052b72ca */ /* 0x001fe400000e0000 */
[----:B------:R-:W-:-:S05]  /*0400*/  LEA.HI R3, R3, R2, RZ, 0x2 ;  /* 0x0000000203037211 */ /* 0x000fca00078f10ff */
[----:B------:R-:W-:Y:S01]  /*0410*/  VOTEU.ALL UP0, P0 ;  /* 0x00000000003f7886 */ /* 0x000fe20000000000 */
[----:B------:R-:W-:Y:S01]  /*0420*/  LOP3.LUT R3, R3, 0xfffffffc, RZ, 0xc0, !PT ;  /* 0xfffffffc03037812 */ /* 0x000fe200078ec0ff */
[----:B------:R-:W-:-:S03]  /*0430*/  VOTEU.ALL UP1, P1 ;  /* 0x00000000003f7886 */ /* 0x000fc60000820000 */
[----:B------:R-:W0:Y:S01]  /*0440*/  @!UP0 S2UR UR7, SR_CgaCtaId ;  /* 0x00000000000789c3 */ /* 0x000e220000008800 */
[----:B------:R-:W-:Y:S01]  /*0450*/  @!UP0 UMOV UR6, 0x400 ;  /* 0x0000040000068882 */ /* 0x000fe20000000000 */
[----:B------:R-:W-:-:S04]  /*0460*/  @!UP0 UIADD3 UR4, -UR4, 0x100000, URZ ;  /* 0x0010000004048890 */ /* 0x000fc8000fffe13f */
[----:B------:R-:W-:Y:S02]  /*0470*/  @!UP0 USHF.L.U32 UR5, UR4, 0xb, URZ ;  /* 0x0000000b04058899 */ /* 0x000fe4000800063f */
[----:B------:R-:W-:Y:S01]  /*0480*/  @!UP0 USHF.L.U32 UR4, UR4, 0x1, URZ ;  /* 0x0000000104048899 */ /* 0x000fe2000800063f */
[----:B------:R-:W-:Y:S01]  /*0490*/  IMAD.IADD R14, R2, 0x1, -R3 ;  /* 0x00000001020e7824 */ /* 0x000fe200078e0a03 */
[----:B------:R-:W-:Y:S01]  /*04a0*/  @!UP1 UMOV UR9, 0x400 ;  /* 0x0000040000099882 */ /* 0x000fe20000000000 */
[----:B------:R-:W-:Y:S01]  /*04b0*/  VOTEU.ALL UP2, P1 ;  /* 0x00000000003f7886 */ /* 0x000fe20000840000 */
[----:B------:R-:W-:Y:S01]  /*04c0*/  VOTEU.ALL UP3, P1 ;  /* 0x00000000003f7886 */ /* 0x000fe20000860000 */
[----:B------:R-:W-:Y:S01]  /*04d0*/  VOTEU.ALL UP4, P1 ;  /* 0x00000000003f7886 */ /* 0x000fe20000880000 */
[----:B------:R-:W1:Y:S01]  /*04e0*/  @!UP1 S2UR UR10, SR_CgaCtaId ;  /* 0x00000000000a99c3 */ /* 0x000e620000008800 */
[----:B------:R-:W-:Y:S01]  /*04f0*/  VOTEU.ALL UP5, P1 ;  /* 0x00000000003f7886 */ /* 0x000fe200008a0000 */
[----:B------:R-:W-:-:S04]  /*0500*/  SHF.R.S32.HI R3, RZ, 0x1f, R4 ;  /* 0x0000001fff037819 */ /* 0x000fc80000011404 */
[----:B------:R-:W-:-:S04]  /*0510*/  LEA.HI R3, R3, R4, RZ, 0x7 ;  /* 0x0000000403037211 */ /* 0x000fc800078f38ff */
[----:B------:R-:W-:-:S05]  /*0520*/  LOP3.LUT R3, R3, 0xffffff80, RZ, 0xc0, !PT ;  /* 0xffffff8003037812 */ /* 0x000fca00078ec0ff */
[----:B------:R-:W-:Y:S01]  /*0530*/  IMAD.IADD R5, R4, 0x1, -R3 ;  /* 0x0000000104057824 */ /* 0x000fe200078e0a03 */
[----:B0-----:R-:W-:Y:S02]  /*0540*/  @!UP0 ULEA UR8, UR7, UR6, 0x18 ;  /* 0x0000000607088291 */ /* 0x001fe4000f8ec03f */
[----:B------:R-:W-:-:S04]  /*0550*/  @!UP1 UIADD3 UR6, -UR11, 0x100000, URZ ;  /* 0x001000000b069890 */ /* 0x000fc8000fffe13f */
[----:B------:R-:W-:Y:S02]  /*0560*/  @!UP1 USHF.L.U32 UR7, UR6, 0xb, URZ ;  /* 0x0000000b06079899 */ /* 0x000fe4000800063f */
[----:B------:R-:W-:Y:S01]  /*0570*/  @!UP1 USHF.L.U32 UR6, UR6, 0x1, URZ ;  /* 0x0000000106069899 */ /* 0x000fe2000800063f */
[----:B------:R-:W-:Y:S01]  /*0580*/  VOTEU.ALL UP0, P0 ;  /* 0x00000000003f7886 */ /* 0x000fe20000000000 */
[----:B-1----:R-:W-:Y:S01]  /*0590*/  @!UP1 ULEA UR9, UR10, UR9, 0x18 ;  /* 0x000000090a099291 */ /* 0x002fe2000f8ec03f */
[----:B------:R-:W-:Y:S02]  /*05a0*/  VOTEU.ALL UP1, P0 ;  /* 0x00000000003f7886 */ /* 0x000fe40000020000 */
[----:B------:R-:W-:Y:S01]  /*05b0*/  ULDC.64 UR10, c[0x0][0x598] ;  /* 0x00016600000a7ab9 */ /* 0x000fe20000000a00 */
[----:B------:R-:W-:Y:S01]  /*05c0*/  ISETP.NE.AND P0, PT, R14, 0x3, PT ;  /* 0x000000030e00780c */ /* 0x000fe20003f05270 */
[----:B------:R-:W0:Y:S02]  /*05d0*/  FENCE.VIEW.ASYNC.S ;  /* 0x00000000000073c6 */ /* 0x000e240000000000 */
[----:B0-----:R0:W2:Y:S01]  /*05e0*/  @!UP0 SYNCS.EXCH.64 URZ, [UR8+0x80], UR4 ;  /* 0x00008004083f85b2 */ /* 0x0010a20008000100 */
[----:B------:R-:W-:-:S02]  /*05f0*/  ISETP.NE.U32.AND P1, PT, RZ, UR10, PT ;  /* 0x0000000aff007c0c */ /* 0x000fc4000bf25070 */
[----:B------:R-:W-:Y:S02]  /*0600*/  ISETP.EQ.OR P0, PT, R14, RZ, !P0 ;  /* 0x000000ff0e00720c */ /* 0x000fe40004702670 */
[----:B------:R-:W-:Y:S02]  /*0610*/  ISETP.NE.AND.EX P1, PT, RZ, UR11, PT, P1 ;  /* 0x0000000bff007c0c */ /* 0x000fe4000bf25310 */
[----:B------:R-:W-:-:S04]  /*0620*/  ISETP.EQ.AND P0, PT, R7, RZ, P0 ;  /* 0x000000ff0700720c */ /* 0x000fc80000702270 */
[----:B------:R-:W-:-:S04]  /*0630*/  SEL R23, RZ, 0x1, !P0 ;  /* 0x00000001ff177807 */ /* 0x000fc80004000000 */
[----:B------:R-:W-:Y:S01]  /*0640*/  SEL R23, R23, 0x2, P3 ;  /* 0x0000000217177807 */ /* 0x000fe20001800000 */
[----:B------:R0:W2:Y:S01]  /*0650*/  @!UP1 SYNCS.EXCH.64 URZ, [UR8+0x88], UR4 ;  /* 0x00008804083f95b2 */ /* 0x0000a20008000100 */
[----:B------:R-:W-:Y:S01]  /*0660*/  NOP ;  /* 0x0000000000007918 */ /* 0x000fe20000000000 */
[----:B------:R0:W2:Y:S01]  /*0670*/  @!UP2 SYNCS.EXCH.64 URZ, [UR9+0x60], UR6 ;  /* 0x00006006093fa5b2 */ /* 0x0000a20008000100 */
[----:B------:R0:W2:Y:S01]  /*0680*/  @!UP3 SYNCS.EXCH.64 URZ, [UR9+0x68], UR6 ;  /* 0x00006806093fb5b2 */ /* 0x0000a20008000100 */
[----:B------:R0:W2:Y:S01]  /*0690*/  @!UP4 SYNCS.EXCH.64 URZ, [UR9+0x70], UR6 ;  /* 0x00007006093fc5b2 */ /* 0x0000a20008000100 */
[----:B------:R0:W2:Y:S01]  /*06a0*/  @!UP5 SYNCS.EXCH.64 URZ, [UR9+0x78], UR6 ;  /* 0x00007806093fd5b2 */ /* 0x0000a20008000100 */
[----:B------:R-:W-:Y:S01]  /*06b0*/  NOP ;  /* 0x0000000000007918 */ /* 0x000fe20000000000 */
[----:B--234-:R-:W-:Y:S06]  /*06c0*/  BAR.SYNC.DEFER_BLOCKING 0x0 ;  /* 0x0000000000007b1d */ /* 0x01cfec0000010000 */
[----:B0-----:R-:W-:Y:S05]  /*06d0*/  @!P1 BRA `(.L_x_3) ;  /* 0x00000000001c9947 */ /* 0x001fea0003800000 */
[----:B------:R-:W0:Y:S02]  /*06e0*/  LDC.64 R2, c[0x0][0x598] ;  /* 0x00016600ff027b82 */ /* 0x000e240000000a00 */
[----:B0-----:R-:W2:Y:S02]  /*06f0*/  LDG.E.64 R2, desc[UR36][R2.64] ;  /* 0x0000002402027981 */ /* 0x001ea4000c1e1b00 */
[----:B--2---:R-:W-:-:S04]  /*0700*/  ISETP.NE.U32.AND P0, PT, R2, RZ, PT ;  /* 0x000000ff0200720c */ /* 0x004fc80003f05070 */
[----:B------:R-:W-:-:S13]  /*0710*/  ISETP.NE.AND.EX P0, PT, R3, RZ, PT, P0 ;  /* 0x000000ff0300720c */ /* 0x000fda0003f05300 */
[----:B------:R-:W-:Y:S05]  /*0720*/  @!P0 BRA `(.L_x_3) ;  /* 0x0000000000088947 */ /* 0x000fea0003800000 */
[----:B------:R1:W5:Y:S01]  /*0730*/  LD.E R88, desc[UR36][R2.64] ;  /* 0x0000002402587980 */ /* 0x000362000c101900 */
[----:B------:R-:W-:Y:S05]  /*0740*/  BRA `(.L_x_4) ;  /* 0x0000000000247947 */ /* 0x000fea0003800000 */
.L_x_3:
[----:B------:R-:W-:Y:S02]  /*0750*/  ULDC.64 UR4, c[0x0][0x588] ;  /* 0x0001620000047ab9 */ /* 0x000fe40000000a00 */
[----:B------:R-:W-:-:S04]  /*0760*/  ISETP.NE.U32.AND P0, PT, RZ, UR4, PT ;  /* 0x00000004ff007c0c */ /* 0x000fc8000bf05070 */
[----:B------:R-:W-:-:S13]  /*0770*/  ISETP.NE.AND.EX P0, PT, RZ, UR5, PT, P0 ;  /* 0x00000005ff007c0c */ /* 0x000fda000bf05300 */
[----:B------:R-:W-:Y:S05]  /*0780*/  @!P0 BRA `(.L_x_5) ;  /* 0x00000000000c8947 */ /* 0x000fea0003800000 */
[----:B------:R-:W0:Y:S02]  /*0790*/  LDC.64 R88, c[0x0][0x588] ;  /* 0x00016200ff587b82 */ /* 0x000e240000000a00 */
[----:B0-----:R0:W5:Y:S01]  /*07a0*/  LDG.E R88, desc[UR36][R88.64] ;  /* 0x0000002458587981 */ /* 0x001162000c1e1900 */
[----:B------:R-:W-:Y:S05]  /*07b0*/  BRA `(.L_x_4) ;  /* 0x0000000000087947 */ /* 0x000fea0003800000 */
.L_x_5:
[----:B------:R-:W-:Y:S02]  /*07c0*/  ULDC UR4, c[0x0][0x580] ;  /* 0x0001600000047ab9 */ /* 0x000fe40000000800 */
[----:B------:R-:W-:-:S07]  /*07d0*/  IMAD.U32 R88, RZ, RZ, UR4 ;  /* 0x00000004ff587e24 */ /* 0x000fce000f8e00ff */
.L_x_4:
[----:B------:R-:W-:Y:S02]  /*07e0*/  ULDC.64 UR4, c[0x0][0x5a0] ;  /* 0x0001680000047ab9 */ /* 0x000fe40000000a00 */
[----:B------:R-:W-:-:S04]  /*07f0*/  ISETP.NE.U32.AND P0, PT, RZ, UR4, PT ;  /* 0x00000004ff007c0c */ /* 0x000fc8000bf05070 */
[----:B------:R-:W-:-:S13]  /*0800*/  ISETP.NE.AND.EX P0, PT, RZ, UR5, PT, P0 ;  /* 0x00000005ff007c0c */ /* 0x000fda000bf05300 */
[----:B------:R-:W-:Y:S05]  /*0810*/  @!P0 BRA `(.L_x_6) ;  /* 0x00000000001c8947 */ /* 0x000fea0003800000 */
[----:B-1----:R-:W1:Y:S02]  /*0820*/  LDC.64 R2, c[0x0][0x5a0] ;  /* 0x00016800ff027b82 */ /* 0x002e640000000a00 */
[----:B-1----:R-:W2:Y:S02]  /*0830*/  LDG.E.64 R2, desc[UR36][R2.64] ;  /* 0x0000002402027981 */ /* 0x002ea4000c1e1b00 */
[----:B--2---:R-:W-:-:S04]  /*0840*/  ISETP.NE.U32.AND P0, PT, R2, RZ, PT ;  /* 0x000000ff0200720c */ /* 0x004fc80003f05070 */
[----:B------:R-:W-:-:S13]  /*0850*/  ISETP.NE.AND.EX P0, PT, R3, RZ, PT, P0 ;  /* 0x000000ff0300720c */ /* 0x000fda0003f05300 */
[----:B------:R-:W-:Y:S05]  /*0860*/  @!P0 BRA `(.L_x_6) ;  /* 0x0000000000088947 */ /* 0x000fea0003800000 */
[----:B0-----:R2:W5:Y:S01]  /*0870*/  LD.E R89, desc[UR36][R2.64] ;  /* 0x0000002402597980 */ /* 0x001562000c101900 */
[----:B------:R-:W-:Y:S05]  /*0880*/  BRA `(.L_x_7) ;  /* 0x0000000000247947 */ /* 0x000fea0003800000 */
.L_x_6:
[----:B------:R-:W-:Y:S02]  /*0890*/  ULDC.64 UR4, c[0x0][0x590] ;  /* 0x0001640000047ab9 */ /* 0x000fe40000000a00 */
[----:B------:R-:W-:-:S04]  /*08a0*/  ISETP.NE.U32.AND P0, PT, RZ, UR4, PT ;  /* 0x00000004ff007c0c */ /* 0x000fc8000bf05070 */
[----:B------:R-:W-:-:S13]  /*08b0*/  ISETP.NE.AND.EX P0, PT, RZ, UR5, PT, P0 ;  /* 0x00000005ff007c0c */ /* 0x000fda000bf05300 */
[----:B------:R-:W-:Y:S05]  /*08c0*/  @!P0 BRA `(.L_x_8) ;  /* 0x00000000000c8947 */ /* 0x000fea0003800000 */
[----:B-1----:R-:W0:Y:S02]  /*08d0*/  LDC.64 R2, c[0x0][0x590] ;  /* 0x00016400ff027b82 */ /* 0x002e240000000a00 */
[----:B0-----:R0:W5:Y:S01]  /*08e0*/  LDG.E R89, desc[UR36][R2.64] ;  /* 0x0000002402597981 */ /* 0x001162000c1e1900 */
[----:B------:R-:W-:Y:S05]  /*08f0*/  BRA `(.L_x_7) ;  /* 0x0000000000087947 */ /* 0x000fea0003800000 */
.L_x_8:
[----:B------:R-:W-:Y:S02]  /*0900*/  ULDC UR4, c[0x0][0x584] ;  /* 0x0001610000047ab9 */ /* 0x000fe40000000800 */
[----:B0-----:R-:W-:-:S07]  /*0910*/  IMAD.U32 R89, RZ, RZ, UR4 ;  /* 0x00000004ff597e24 */ /* 0x001fce000f8e00ff */
.L_x_7:
[----:B012---:R-:W0:Y:S01]  /*0920*/  LDC R2, c[0x0][0x65c] ;  /* 0x00019700ff027b82 */ /* 0x007e220000000800 */
[----:B------:R-:W1:Y:S01]  /*0930*/  S2R R15, SR_CTAID.Y ;  /* 0x00000000000f7919 */ /* 0x000e620000002600 */
[----:B------:R-:W-:Y:S01]  /*0940*/  ULDC UR6, c[0x0][0x28c] ;  /* 0x0000a30000067ab9 */ /* 0x000fe20000000800 */
[----:B------:R-:W-:Y:S01]  /*0950*/  ISETP.NE.AND P0, PT, R7, 0x2, PT ;  /* 0x000000020700780c */ /* 0x000fe20003f05270 */
[----:B------:R-:W-:Y:S01]  /*0960*/  UIADD3 UR6, UR6, 0x1f, URZ ;  /* 0x0000001f06067890 */ /* 0x000fe2000fffe03f */
[----:B------:R-:W2:Y:S01]  /*0970*/  S2R R6, SR_CTAID.X ;  /* 0x0000000000067919 */ /* 0x000ea20000002500 */
[----:B------:R-:W-:Y:S01]  /*0980*/  UMOV UR38, URZ ;  /* 0x0000003f00267c82 */ /* 0x000fe20008000000 */
[----:B------:R-:W-:Y:S01]  /*0990*/  UMOV UR39, URZ ;  /* 0x0000003f00277c82 */ /* 0x000fe20008000000 */
[----:B------:R-:W-:Y:S01]  /*09a0*/  USHF.R.S32.HI UR7, URZ, 0x1f, UR6 ;  /* 0x0000001f3f077899 */ /* 0x000fe20008011406 */
[----:B------:R-:W-:-:S03]  /*09b0*/  ULDC.64 UR8, c[0x0][0x650] ;  /* 0x0001940000087ab9 */ /* 0x000fc60000000a00 */
[----:B------:R-:W-:-:S04]  /*09c0*/  ULEA.HI UR7, UR7, UR6, URZ, 0x5 ;  /* 0x0000000607077291 */ /* 0x000fc8000f8f283f */
[----:B------:R-:W-:Y:S01]  /*09d0*/  USHF.R.S32.HI UR40, URZ, 0x5, UR7 ;  /* 0x000000053f287899 */ /* 0x000fe20008011407 */
[----:B0-----:R-:W-:-:S13]  /*09e0*/  ISETP.NE.AND P1, PT, R2, 0x1, PT ;  /* 0x000000010200780c */ /* 0x001fda0003f25270 */
[----:B------:R-:W2:Y:S01]  /*09f0*/  @P1 LDC R17, c[0x0][0x10] ;  /* 0x00000400ff111b82 */ /* 0x000ea20000000800 */
[----:B-1----:R-:W-:Y:S02]  /*0a00*/  @P1 IMAD.MOV.U32 R8, RZ, RZ, R15 ;  /* 0x000000ffff081224 */ /* 0x002fe400078e000f */
[----:B------:R-:W-:Y:S02]  /*0a10*/  @P1 IMAD.MOV.U32 R9, RZ, RZ, RZ ;  /* 0x000000ffff091224 */ /* 0x000fe400078e00ff */
[----:B------:R-:W-:-:S03]  /*0a20*/  @P1 IMAD.MOV.U32 R7, RZ, RZ, RZ ;  /* 0x000000ffff071224 */ /* 0x000fc600078e00ff */
[----:B------:R-:W0:Y:S01]  /*0a30*/  @!P1 LDC R3, c[0x0][0xc] ;  /* 0x00000300ff039b82 */ /* 0x000e220000000800 */
[----:B------:R-:W-:Y:S01]  /*0a40*/  ULDC UR4, c[0x0][0xc] ;  /* 0x0000030000047ab9 */ /* 0x000fe20000000800 */
[----:B------:R-:W-:Y:S02]  /*0a50*/  ULDC UR5, c[0x0][0x10] ;  /* 0x0000040000057ab9 */ /* 0x000fe40000000800 */
[----:B------:R-:W-:-:S04]  /*0a60*/  UIMAD.WIDE.U32 UR4, UR4, UR5, URZ ;  /* 0x00000005040472a5 */ /* 0x000fc8000f8e003f */
[----:B------:R-:W1:Y:S01]  /*0a70*/  LDC R0, c[0x0][0x14] ;  /* 0x00000500ff007b82 */ /* 0x000e620000000800 */
[----:B--2---:R-:W-:-:S04]  /*0a80*/  @P1 IMAD.WIDE.U32 R16, R6, R17, R8 ;  /* 0x0000001106101225 */ /* 0x004fc800078e0008 */
[----:B------:R-:W-:Y:S02]  /*0a90*/  @P1 IMAD.IADD R17, R17, 0x1, R7 ;  /* 0x0000000111111824 */ /* 0x000fe400078e0207 */
[----:B------:R-:W-:Y:S02]  /*0aa0*/  IMAD.MOV.U32 R7, RZ, RZ, RZ ;  /* 0x000000ffff077224 */ /* 0x000fe400078e00ff */
[----:B0-----:R-:W-:-:S04]  /*0ab0*/  @!P1 IMAD.WIDE.U32 R8, R3, R15, R6 ;  /* 0x0000000f03089225 */ /* 0x001fc800078e0006 */
[----:B------:R-:W-:Y:S02]  /*0ac0*/  @!P1 IMAD.MOV.U32 R16, RZ, RZ, R8 ;  /* 0x000000ffff109224 */ /* 0x000fe400078e0008 */
[----:B-1----:R-:W-:-:S04]  /*0ad0*/  IMAD.WIDE.U32 R10, R0, UR4, RZ ;  /* 0x00000004000a7c25 */ /* 0x002fc8000f8e00ff */
[----:B------:R-:W-:Y:S01]  /*0ae0*/  IMAD R3, R0, UR5, RZ ;  /* 0x0000000500037c24 */ /* 0x000fe2000f8e02ff */
[----:B------:R0:W-:Y:S01]  /*0af0*/  STL.64 [R1], R10 ;  /* 0x0000000a01007387 */ /* 0x0001e20000100a00 */
[----:B------:R-:W-:Y:S02]  /*0b00*/  @!P1 IMAD.MOV.U32 R17, RZ, RZ, R9 ;  /* 0x000000ffff119224 */ /* 0x000fe400078e0009 */
[----:B------:R-:W-:Y:S01]  /*0b10*/  IMAD.IADD R0, R11, 0x1, R3 ;  /* 0x000000010b007824 */ /* 0x000fe200078e0203 */
[----:B------:R-:W-:Y:S06]  /*0b20*/  @P0 BRA `(.L_x_9) ;  /* 0x0000000000200947 */ /* 0x000fec0003800000 */
[----:B------:R-:W-:Y:S01]  /*0b30*/  UISETP.GE.U32.AND UP0, UPT, UR40, 0x5, UPT ;  /* 0x000000052800788c */ /* 0x000fe2000bf06070 */
[----:B------:R-:W-:Y:S01]  /*0b40*/  IADD3 R16, P0, R16, R10, RZ ;  /* 0x0000000a10107210 */ /* 0x000fe20007f1e0ff */
[----:B------:R-:W-:Y:S01]  /*0b50*/  UIMAD.WIDE.U32 UR4, UR40, -0x33333333, URZ ;  /* 0xcccccccd280478a5 */ /* 0x000fe2000f8e003f */
[----:B------:R-:W-:-:S03]  /*0b60*/  UMOV UR39, URZ ;  /* 0x0000003f00277c82 */ /* 0x000fc60008000000 */
[----:B------:R-:W-:Y:S01]  /*0b70*/  USHF.R.U32.HI UR4, URZ, 0x2, UR5 ;  /* 0x000000023f047899 */ /* 0x000fe20008011605 */
[----:B------:R-:W-:-:S03]  /*0b80*/  IMAD.X R17, R0, 0x1, R17, P0 ;  /* 0x0000000100117824 */ /* 0x000fc600000e0611 */
[----:B------:R-:W-:Y:S02]  /*0b90*/  UIMAD UR38, UR4, -0x5, UR40 ;  /* 0xfffffffb042678a4 */ /* 0x000fe4000f8e0228 */
[----:B------:R-:W-:-:S12]  /*0ba0*/  @UP0 ULOP3.LUT UR39, UR4, 0x1, URZ, 0xc0, !UPT ;  /* 0x0000000104270892 */ /* 0x000fd8000f8ec03f */
.L_x_9:
[----:B------:R-:W-:Y:S01]  /*0bb0*/  ISETP.GE.U32.AND P0, PT, R16, UR8, PT ;  /* 0x0000000810007c0c */ /* 0x000fe2000bf06070 */
[----:B------:R-:W-:Y:S01]  /*0bc0*/  IMAD.MOV.U32 R22, RZ, RZ, -0x1 ;  /* 0xffffffffff167424 */ /* 0x000fe200078e00ff */
[----:B------:R-:W-:Y:S01]  /*0bd0*/  PRMT R3, RZ, 0x7610, R3 ;  /* 0x00007610ff037816 */ /* 0x000fe20000000003 */
[----:B------:R-:W-:Y:S01]  /*0be0*/  IMAD.MOV.U32 R18, RZ, RZ, -0x1 ;  /* 0xffffffffff127424 */ /* 0x000fe200078e00ff */
[----:B------:R-:W-:Y:S01]  /*0bf0*/  ISETP.GE.U32.AND.EX P0, PT, R17, UR9, PT, P0 ;  /* 0x0000000911007c0c */ /* 0x000fe2000bf06100 */
[----:B------:R-:W-:-:S12]  /*0c00*/  IMAD.MOV.U32 R19, RZ, RZ, -0x1 ;  /* 0xffffffffff137424 */ /* 0x000fd800078e00ff */
[----:B------:R-:W-:Y:S05]  /*0c10*/  @P0 BRA `(.L_x_10) ;  /* 0x0000000400580947 */ /* 0x000fea0003800000 */
[----:B------:R-:W1:Y:S01]  /*0c20*/  LDC.64 R20, c[0x0][0x628] ;  /* 0x00018a00ff147b82 */ /* 0x000e620000000a00 */
[----:B------:R-:W-:Y:S02]  /*0c30*/  IMAD.MOV.U32 R8, RZ, RZ, R16 ;  /* 0x000000ffff087224 */ /* 0x000fe400078e0010 */
[----:B------:R-:W-:-:S05]  /*0c40*/  IMAD.MOV.U32 R9, RZ, RZ, R17 ;  /* 0x000000ffff097224 */ /* 0x000fca00078e0011 */
[----:B------:R-:W2:Y:S08]  /*0c50*/  LDC R18, c[0x0][0x630] ;  /* 0x00018c00ff127b82 */ /* 0x000eb00000000800 */
[----:B------:R-:W3:Y:S01]  /*0c60*/  LDC.64 R24, c[0x0][0x620] ;  /* 0x00018800ff187b82 */ /* 0x000ee20000000a00 */
[----:B-1----:R-:W-:-:S04]  /*0c70*/  ISETP.NE.U32.AND P0, PT, R20, RZ, PT ;  /* 0x000000ff1400720c */ /* 0x002fc80003f05070 */
[----:B------:R-:W-:-:S13]  /*0c80*/  ISETP.NE.AND.EX P0, PT, R21, RZ, PT, P0 ;  /* 0x000000ff1500720c */ /* 0x000fda0003f05300 */
[----:B--23--:R-:W-:Y:S05]  /*0c90*/  @!P0 BRA `(.L_x_11) ;  /* 0x0000000000288947 */ /* 0x00cfea0003800000 */
[----:B------:R-:W1:Y:S02]  /*0ca0*/  LDC R3, c[0x0][0x634] ;  /* 0x00018d00ff037b82 */ /* 0x000e640000000800 */
[----:B-1----:R-:W-:-:S05]  /*0cb0*/  IADD3 R3, P0, R16, R3, RZ ;  /* 0x0000000310037210 */ /* 0x002fca0007f1e0ff */
[----:B------:R-:W-:-:S04]  /*0cc0*/  IMAD.X R19, RZ, RZ, R17, P0 ;  /* 0x000000ffff137224 */ /* 0x000fc800000e0611 */
[----:B------:R-:W-:-:S04]  /*0cd0*/  IMAD.WIDE.U32 R8, R19, R20, RZ ;  /* 0x0000001413087225 */ /* 0x000fc800078e00ff */
[----:B0-----:R-:W-:-:S04]  /*0ce0*/  IMAD.WIDE.U32 R10, P0, R3, R21, R8 ;  /* 0x00000015030a7225 */ /* 0x001fc80007800008 */
[----:B------:R-:W-:-:S04]  /*0cf0*/  IMAD.WIDE.U32 R8, R3, R20, RZ ;  /* 0x0000001403087225 */ /* 0x000fc800078e00ff */
[----:B------:R-:W-:Y:S01]  /*0d00*/  IMAD.X R13, RZ, RZ, RZ, P0 ;  /* 0x000000ffff0d7224 */ /* 0x000fe200000e06ff */
[----:B------:R-:W-:Y:S01]  /*0d10*/  IADD3 RZ, P0, R9, R10, RZ ;  /* 0x0000000a09ff7210 */ /* 0x000fe20007f1e0ff */
[----:B------:R-:W-:-:S04]  /*0d20*/  IMAD.MOV.U32 R12, RZ, RZ, R11 ;  /* 0x000000ffff0c7224 */ /* 0x000fc800078e000b */
[----:B------:R-:W-:-:S08]  /*0d30*/  IMAD.WIDE.U32.X R8, R19, R21, R12, P0 ;  /* 0x0000001513087225 */ /* 0x000fd000000e040c */
.L_x_11:
[-CC-:B------:R-:W-:Y:S01]  /*0d40*/  SHF.R.U64 R30, R8, R18.reuse, R9.reuse ;  /* 0x00000012081e7219 */ /* 0x180fe20000001209 */
[----:B------:R-:W1:Y:S01]  /*0d50*/  LDC R12, c[0x0][0x618] ;  /* 0x00018600ff0c7b82 */ /* 0x000e620000000800 */
[----:B------:R-:W-:Y:S01]  /*0d60*/  SHF.R.U32.HI R7, RZ, R18, R9 ;  /* 0x00000012ff077219 */ /* 0x000fe20000011609 */
[----:B------:R-:W-:Y:S01]  /*0d70*/  ULDC UR4, c[0x0][0x150] ;  /* 0x0000540000047ab9 */ /* 0x000fe20000000800 */
[----:B0-----:R-:W-:Y:S02]  /*0d80*/  IADD3 R11, P0, RZ, -R30, RZ ;  /* 0x8000001eff0b7210 */ /* 0x001fe40007f1e0ff */
[----:B------:R-:W-:-:S03]  /*0d90*/  I2FP.F32.U32 R3, R6 ;  /* 0x0000000600037245 */ /* 0x000fc60000201000 */
[----:B------:R-:W0:Y:S01]  /*0da0*/  LDC.64 R26, c[0x0][0x640] ;  /* 0x00019000ff1a7b82 */ /* 0x000e220000000a00 */
[----:B------:R-:W-:Y:S02]  /*0db0*/  IMAD.X R13, RZ, RZ, ~R7, P0 ;  /* 0x000000ffff0d7224 */ /* 0x000fe400000e0e07 */
[----:B------:R-:W-:Y:S01]  /*0dc0*/  FMUL R3, R3, UR4 ;  /* 0x0000000403037c20 */ /* 0x000fe20008400000 */
[----:B------:R-:W-:Y:S01]  /*0dd0*/  IMAD.WIDE.U32 R8, R11, R24, R16 ;  /* 0x000000180b087225 */ /* 0x000fe200078e0010 */
[----:B------:R-:W-:-:S03]  /*0de0*/  ULDC UR4, c[0x0][0x154] ;  /* 0x0000550000047ab9 */ /* 0x000fc60000000800 */
[----:B------:R-:W-:Y:S01]  /*0df0*/  IMAD R10, R13, R24, RZ ;  /* 0x000000180d0a7224 */ /* 0x000fe200078e02ff */
[----:B------:R-:W2:Y:S01]  /*0e00*/  LDC R7, c[0x0][0x144] ;  /* 0x00005100ff077b82 */ /* 0x000ea20000000800 */
[----:B------:R-:W3:Y:S02]  /*0e10*/  F2I.U32.TRUNC.NTZ R3, R3 ;  /* 0x0000000300037305 */ /* 0x000ee4000020f000 */
[----:B------:R-:W-:-:S04]  /*0e20*/  IMAD R11, R11, R25, R10 ;  /* 0x000000190b0b7224 */ /* 0x000fc800078e020a */
[----:B------:R-:W-:Y:S01]  /*0e30*/  IMAD.IADD R9, R9, 0x1, R11 ;  /* 0x0000000109097824 */ /* 0x000fe200078e020b */
[----:B------:R-:W4:Y:S01]  /*0e40*/  LDC R18, c[0x0][0x608] ;  /* 0x00018200ff127b82 */ /* 0x000f220000000800 */
[----:B------:R-:W-:-:S03]  /*0e50*/  IMAD.MOV.U32 R11, RZ, RZ, -0x1 ;  /* 0xffffffffff0b7424 */ /* 0x000fc600078e00ff */
[-C--:B-1----:R-:W-:Y:S02]  /*0e60*/  SHF.R.U64 R22, R8, R12.reuse, R9 ;  /* 0x0000000c08167219 */ /* 0x082fe40000001209 */
[----:B------:R-:W-:Y:S02]  /*0e70*/  I2FP.F32.U32 R8, R15 ;  /* 0x0000000f00087245 */ /* 0x000fe40000201000 */
[----:B------:R-:W1:Y:S01]  /*0e80*/  LDC R24, c[0x0][0x658] ;  /* 0x00019600ff187b82 */ /* 0x000e620000000800 */
[----:B0-----:R-:W-:Y:S01]  /*0e90*/  ISETP.NE.U32.AND P0, PT, R26, RZ, PT ;  /* 0x000000ff1a00720c */ /* 0x001fe20003f05070 */
[----:B---3--:R-:W-:Y:S01]  /*0ea0*/  IMAD.MOV R10, RZ, RZ, -R3 ;  /* 0x000000ffff0a7224 */ /* 0x008fe200078e0a03 */
[----:B------:R-:W-:Y:S01]  /*0eb0*/  SHF.R.U32.HI R9, RZ, R12, R9 ;  /* 0x0000000cff097219 */ /* 0x000fe20000011609 */
[----:B------:R-:W-:Y:S01]  /*0ec0*/  FMUL R8, R8, UR4 ;  /* 0x0000000408087c20 */ /* 0x000fe20008400000 */
[----:B------:R-:W-:-:S03]  /*0ed0*/  ISETP.NE.AND.EX P0, PT, R27, RZ, PT, P0 ;  /* 0x000000ff1b00720c */ /* 0x000fc60003f05300 */
[----:B------:R-:W0:Y:S01]  /*0ee0*/  LDC R20, c[0x0][0x148] ;  /* 0x00005200ff147b82 */ /* 0x000e220000000800 */
[----:B--2---:R-:W-:-:S07]  /*0ef0*/  IMAD R3, R7, R10, R6 ;  /* 0x0000000a07037224 */ /* 0x004fce00078e0206 */
[----:B------:R-:W2:Y:S01]  /*0f00*/  LDC R21, c[0x0][0x600] ;  /* 0x00018000ff157b82 */ /* 0x000ea20000000800 */
[-CC-:B----4-:R-:W-:Y:S02]  /*0f10*/  SHF.R.U64 R32, R22, R18.reuse, R9.reuse ;  /* 0x0000001216207219 */ /* 0x190fe40000001209 */
[----:B------:R-:W-:Y:S01]  /*0f20*/  SHF.R.U32.HI R7, RZ, R18, R9 ;  /* 0x00000012ff077219 */ /* 0x000fe20000011609 */
[----:B------:R-:W-:Y:S01]  /*0f30*/  IMAD.MOV.U32 R9, RZ, RZ, 0x1 ;  /* 0x00000001ff097424 */ /* 0x000fe200078e00ff */
[----:B------:R3:W4:Y:S03]  /*0f40*/  F2I.U32.TRUNC.NTZ R18, R8 ;  /* 0x0000000800127305 */ /* 0x000726000020f000 */
[----:B------:R-:W0:Y:S01]  /*0f50*/  LDC R25, c[0x0][0x648] ;  /* 0x00019200ff197b82 */ /* 0x000e220000000800 */
[-C--:B-1----:R-:W-:Y:S02]  /*0f60*/  SHF.L.U32 R6, R11, R24.reuse, RZ ;  /* 0x000000180b067219 */ /* 0x082fe400000006ff */
[----:B------:R-:W-:-:S02]  /*0f70*/  SHF.R.U64 R34, R32, R24, R7 ;  /* 0x0000001820227219 */ /* 0x000fc40000001207 */
[----:B------:R-:W-:Y:S02]  /*0f80*/  LOP3.LUT R13, RZ, R6, RZ, 0x33, !PT ;  /* 0x00000006ff0d7212 */ /* 0x000fe400078e33ff */
[-C--:B------:R-:W-:Y:S01]  /*0f90*/  SHF.R.U32.HI R7, RZ, R24.reuse, R7 ;  /* 0x00000018ff077219 */ /* 0x080fe20000011607 */
[----:B------:R-:W1:Y:S01]  /*0fa0*/  LDC R29, c[0x0][0x638] ;  /* 0x00018e00ff1d7b82 */ /* 0x000e620000000800 */
[----:B------:R-:W-:Y:S01]  /*0fb0*/  SHF.L.U32 R12, R9, R24, RZ ;  /* 0x00000018090c7219 */ /* 0x000fe200000006ff */
[----:B------:R-:W-:-:S06]  /*0fc0*/  IMAD.MOV.U32 R6, RZ, RZ, R34 ;  /* 0x000000ffff067224 */ /* 0x000fcc00078e0022 */
[----:B------:R-:W0:Y:S01]  /*0fd0*/  LDC R28, c[0x0][0x610] ;  /* 0x00018400ff1c7b82 */ /* 0x000e220000000800 */
[----:B---34-:R-:W-:Y:S05]  /*0fe0*/  @!P0 BRA `(.L_x_12) ;  /* 0x0000000000288947 */ /* 0x018fea0003800000 */
[----:B------:R-:W3:Y:S02]  /*0ff0*/  LDC R11, c[0x0][0x64c] ;  /* 0x00019300ff0b7b82 */ /* 0x000ee40000000800 */
[----:B---3--:R-:W-:-:S05]  /*1000*/  IADD3 R11, P0, R34, R11, RZ ;  /* 0x0000000b220b7210 */ /* 0x008fca0007f1e0ff */
[----:B------:R-:W-:-:S04]  /*1010*/  IMAD.X R19, RZ, RZ, R7, P0 ;  /* 0x000000ffff137224 */ /* 0x000fc800000e0607 */
[----:B------:R-:W-:-:S04]  /*1020*/  IMAD.WIDE.U32 R6, R19, R26, RZ ;  /* 0x0000001a13067225 */ /* 0x000fc800078e00ff */
[----:B------:R-:W-:-:S04]  /*1030*/  IMAD.WIDE.U32 R8, P0, R11, R27, R6 ;  /* 0x0000001b0b087225 */ /* 0x000fc80007800006 */
[----:B------:R-:W-:-:S04]  /*1040*/  IMAD.WIDE.U32 R6, R11, R26, RZ ;  /* 0x0000001a0b067225 */ /* 0x000fc800078e00ff */
[----:B------:R-:W-:Y:S01]  /*1050*/  IMAD.X R11, RZ, RZ, RZ, P0 ;  /* 0x000000ffff0b7224 */ /* 0x000fe200000e06ff */
[----:B------:R-:W-:Y:S01]  /*1060*/  IADD3 RZ, P0, R7, R8, RZ ;  /* 0x0000000807ff7210 */ /* 0x000fe20007f1e0ff */
[----:B------:R-:W-:-:S04]  /*1070*/  IMAD.MOV.U32 R10, RZ, RZ, R9 ;  /* 0x000000ffff0a7224 */ /* 0x000fc800078e0009 */
[----:B------:R-:W-:-:S08]  /*1080*/  IMAD.WIDE.U32.X R6, R19, R27, R10, P0 ;  /* 0x0000001b13067225 */ /* 0x000fd000000e040a */
.L_x_12:
[----:B0-----:R-:W-:Y:S01]  /*1090*/  SHF.R.U64 R6, R6, R25, R7 ;  /* 0x0000001906067219 */ /* 0x001fe20000001207 */
[----:B--2---:R-:W-:Y:S01]  /*10a0*/  VIADD R7, R21, 0xffffffff ;  /* 0xffffffff15077836 */ /* 0x004fe20000000000 */
[----:B------:R-:W-:Y:S01]  /*10b0*/  LOP3.LUT R13, R32, R13, RZ, 0xc0, !PT ;  /* 0x0000000d200d7212 */ /* 0x000fe200078ec0ff */
[----:B------:R-:W-:Y:S02]  /*10c0*/  IMAD.MOV R18, RZ, RZ, -R18 ;  /* 0x000000ffff127224 */ /* 0x000fe400078e0a12 */
[----:B------:R-:W-:Y:S01]  /*10d0*/  IMAD.MOV R8, RZ, RZ, -R6 ;  /* 0x000000ffff087224 */ /* 0x000fe200078e0a06 */
[----:B------:R-:W-:Y:S01]  /*10e0*/  LOP3.LUT R7, R22, R7, RZ, 0xc0, !PT ;  /* 0x0000000716077212 */ /* 0x000fe200078ec0ff */
[----:B------:R-:W-:Y:S02]  /*10f0*/  IMAD R12, R12, R6, R13 ;  /* 0x000000060c0c7224 */ /* 0x000fe400078e020d */
[----:B------:R-:W-:Y:S02]  /*1100*/  @P1 IMAD R3, R20, R18, R15 ;  /* 0x0000001214031224 */ /* 0x000fe400078e020f */
[----:B-1----:R-:W-:-:S02]  /*1110*/  IMAD R6, R8, R29, R34 ;  /* 0x0000001d08067224 */ /* 0x002fc400078e0222 */
[----:B------:R-:W-:Y:S02]  /*1120*/  IMAD R22, R12, R28, R3 ;  /* 0x0000001c0c167224 */ /* 0x000fe400078e0203 */
[----:B------:R-:W-:Y:S02]  /*1130*/  IMAD R7, R6, R21, R7 ;  /* 0x0000001506077224 */ /* 0x000fe400078e0207 */
[----:B------:R-:W-:Y:S02]  /*1140*/  IMAD.MOV.U32 R3, RZ, RZ, 0x1 ;  /* 0x00000001ff037424 */ /* 0x000fe400078e00ff */
[----:B------:R-:W-:Y:S01]  /*1150*/  IMAD.MOV.U32 R19, RZ, RZ, R30 ;  /* 0x000000ffff137224 */ /* 0x000fe200078e001e */
[----:B------:R-:W-:Y:S02]  /*1160*/  SEL R18, R7, R22, !P1 ;  /* 0x0000001607127207 */ /* 0x000fe40004800000 */
[----:B------:R-:W-:-:S07]  /*1170*/  SEL R22, R22, R7, !P1 ;  /* 0x0000000716167207 */ /* 0x000fce0004800000 */
.L_x_10:
[----:B------:R-:W-:Y:S05]  /*1180*/  @!P2 BRA `(.L_x_13) ;  /* 0x00000054006ca947 */ /* 0x000fea0003800000 */
[----:B------:R-:W-:-:S13]  /*1190*/  ISETP.GT.U32.AND P0, PT, R31, 0x1, PT ;  /* 0x000000011f00780c */ /* 0x000fda0003f04070 */
[----:B------:R-:W-:Y:S05]  /*11a0*/  @P0 EXIT ;  /* 0x000000000000094d */ /* 0x000fea0003800000 */
.L_x_14:
[----:B------:R-:W-:-:S08]  /*11b0*/  NOP ;  /* 0x0000000000007918 */ /* 0x000fd00000000000 */
[----:B------:R-:W1:Y:S02]  /*11c0*/  USETMAXREG.TRY_ALLOC.CTAPOOL UP0, 0xe8 ;  /* 0x000000e8000079c8 */ /* 0x000e640008000600 */
[----:B-1----:R-:W-:-:S13]  /*11d0*/  PLOP3.LUT P0, PT, PT, PT, UP0, 0x80, 0x0 ;  /* 0x000000000000781c */ /* 0x002fda0003f0f008 */
[----:B------:R-:W-:Y:S05]  /*11e0*/  @!P0 BRA `(.L_x_14) ;  /* 0xfffffffc00f08947 */ /* 0x000fea000383ffff */
[----:B------:R-:W-:-:S13]  /*11f0*/  LOP3.LUT P0, RZ, R3, 0xff, RZ, 0xc0, !PT ;  /* 0x000000ff03ff7812 */ /* 0x000fda000780c0ff */
[----:B------:R-:W-:Y:S05]  /*1200*/  @!P0 EXIT ;  /* 0x000000000000894d */ /* 0x000fea0003800000 */
[----:B------:R-:W2:Y:S01]  /*1210*/  LDL.64 R8, [R1] ;  /* 0x0000000001087983 */ /* 0x000ea20000100a00 */
[----:B------:R-:W-:Y:S01]  /*1220*/  SHF.R.S32.HI R4, RZ, 0x1f, R5 ;  /* 0x0000001fff047819 */ /* 0x000fe20000011405 */
[----:B------:R-:W1:Y:S01]  /*1230*/  S2UR UR4, SR_CgaCtaId ;  /* 0x00000000000479c3 */ /* 0x000e620000008800 */
[----:B------:R-:W-:Y:S01]  /*1240*/  UISETP.LT.AND UP0, UPT, UR40, 0x1, UPT ;  /* 0x000000012800788c */ /* 0x000fe2000bf01270 */
[----:B------:R-:W-:Y:S01]  /*1250*/  LOP3.LUT R102, R23, 0x1, RZ, 0xfc, !PT ;  /* 0x0000000117667812 */ /* 0x000fe200078efcff */
[----:B------:R-:W-:Y:S01]  /*1260*/  UIADD3 UR5, UR43, -0x1, URZ ;  /* 0xffffffff2b057890 */ /* 0x000fe2000fffe03f */
[CC--:B------:R-:W-:Y:S01]  /*1270*/  LEA.HI R3, R4.reuse, R5.reuse, RZ, 0x2 ;  /* 0x0000000504037211 */ /* 0x0c0fe200078f10ff */
[----:B------:R-:W-:Y:S01]  /*1280*/  USEL UR42, UR40, 0x1, UP0 ;  /* 0x00000001282a7887 */ /* 0x000fe20008000000 */
[----:B------:R-:W-:Y:S01]  /*1290*/  LEA.HI R4, R4, R5, RZ, 0x5 ;  /* 0x0000000504047211 */ /* 0x000fe200078f28ff */
[----:B------:R-:W-:Y:S01]  /*12a0*/  UMOV UR41, 0x400 ;  /* 0x0000040000297882 */ /* 0x000fe20000000000 */
[--C-:B------:R-:W-:Y:S01]  /*12b0*/  SHF.R.S32.HI R90, RZ, 0x2, R3.reuse ;  /* 0x00000002ff5a7819 */ /* 0x100fe20000011403 */
[----:B------:R-:W3:Y:S01]  /*12c0*/  LDC R96, c[0x0][0x658] ;  /* 0x00019600ff607b82 */ /* 0x000ee20000000800 */
[----:B------:R-:W-:Y:S01]  /*12d0*/  SHF.R.S32.HI R7, RZ, 0x1f, R3 ;  /* 0x0000001fff077819 */ /* 0x000fe20000011403 */
[----:B------:R-:W-:Y:S01]  /*12e0*/  UISETP.NE.AND UP0, UPT, UR5, URZ, UPT ;  /* 0x0000003f0500728c */ /* 0x000fe2000bf05270 */
[----:B------:R-:W-:Y:S01]  /*12f0*/  LOP3.LUT R6, R3, 0xfffffffc, RZ, 0xc0, !PT ;  /* 0xfffffffc03067812 */ /* 0x000fe200078ec0ff */
[----:B------:R-:W-:Y:S01]  /*1300*/  ULDC UR6, c[0x0][0x284] ;  /* 0x0000a10000067ab9 */ /* 0x000fe20000000800 */
[----:B------:R-:W-:Y:S01]  /*1310*/  LEA.HI R7, R7, R90, RZ, 0x3 ;  /* 0x0000005a07077211 */ /* 0x000fe200078f18ff */
[----:B------:R-:W-:Y:S01]  /*1320*/  USHF.L.U32 UR45, UR40, 0x1, URZ ;  /* 0x00000001282d7899 */ /* 0x000fe2000800063f */
[----:B------:R-:W-:Y:S01]  /*1330*/  SHF.R.S32.HI R3, RZ, 0x5, R4 ;  /* 0x00000005ff037819 */ /* 0x000fe20000011404 */
[----:B------:R-:W4:Y:S01]  /*1340*/  LDC.64 R94, c[0x0][0x5c8] ;  /* 0x00017200ff5e7b82 */ /* 0x000f220000000a00 */
[----:B------:R-:W-:Y:S01]  /*1350*/  LOP3.LUT R7, R7, 0xfffffff8, RZ, 0xc0, !PT ;  /* 0xfffffff807077812 */ /* 0x000fe200078ec0ff */
[----:B------:R-:W-:Y:S01]  /*1360*/  IMAD.IADD R6, R5, 0x1, -R6 ;  /* 0x0000000105067824 */ /* 0x000fe200078e0a06 */
[----:B------:R-:W-:Y:S01]  /*1370*/  UIADD3 UR42, -UR42, UR40, URZ ;  /* 0x000000282a2a7290 */ /* 0x000fe2000fffe13f */
[----:B------:R-:W-:-:S02]  /*1380*/  IMAD.MOV.U32 R5, RZ, RZ, 0x1 ;  /* 0x00000001ff057424 */ /* 0x000fc400078e00ff */
[----:B------:R-:W-:Y:S01]  /*1390*/  IMAD.IADD R90, R90, 0x1, -R7 ;  /* 0x000000015a5a7824 */ /* 0x000fe200078e0a07 */
[----:B-1----:R-:W-:Y:S01]  /*13a0*/  ULEA UR41, UR4, UR41, 0x18 ;  /* 0x0000002904297291 */ /* 0x002fe2000f8ec03f */
[----:B------:R-:W1:Y:S01]  /*13b0*/  LDC R97, c[0x0][0x288] ;  /* 0x0000a200ff617b82 */ /* 0x000e620000000800 */
[----:B------:R-:W-:Y:S01]  /*13c0*/  USHF.L.U32 UR4, UR5, 0x3, URZ ;  /* 0x0000000305047899 */ /* 0x000fe2000800063f */
[--C-:B------:R-:W-:Y:S01]  /*13d0*/  IMAD R101, R3, -0x10, -R90.reuse ;  /* 0xfffffff003657824 */ /* 0x100fe200078e0a5a */
[--C-:B------:R-:W-:Y:S01]  /*13e0*/  SHF.R.S32.HI R91, RZ, 0x1f, R90.reuse ;  /* 0x0000001fff5b7819 */ /* 0x100fe2000001145a */
[----:B------:R-:W-:Y:S01]  /*13f0*/  USEL UR5, URZ, 0x1, UP0 ;  /* 0x000000013f057887 */ /* 0x000fe20008000000 */
[----:B------:R-:W-:Y:S01]  /*1400*/  IMAD.SHL.U32 R92, R6, 0x2, RZ ;  /* 0x00000002065c7824 */ /* 0x000fe200078e00ff */
[----:B------:R-:W-:Y:S01]  /*1410*/  UIADD3 UR46, UR41, 0x60, URZ ;  /* 0x00000060292e7890 */ /* 0x000fe2000fffe03f */
[----:B------:R-:W-:Y:S01]  /*1420*/  VIADD R101, R101, UR6 ;  /* 0x0000000665657c36 */ /* 0x000fe20008000000 */
[----:B------:R-:W0:Y:S01]  /*1430*/  LDC R99, c[0x0][0x600] ;  /* 0x00018000ff637b82 */ /* 0x000e220000000800 */
[----:B------:R-:W-:Y:S01]  /*1440*/  IMAD.WIDE R90, R3, 0x10, R90 ;  /* 0x00000010035a7825 */ /* 0x000fe200078e025a */
[----:B------:R-:W-:Y:S01]  /*1450*/  ULOP3.LUT UR4, UR4, 0x8, URZ, 0xc0, !UPT ;  /* 0x0000000804047892 */ /* 0x000fe2000f8ec03f */
[----:B------:R-:W-:Y:S01]  /*1460*/  SHF.R.S32.HI R93, RZ, 0x1f, R92 ;  /* 0x0000001fff5d7819 */ /* 0x000fe2000001145c */
[----:B------:R-:W-:Y:S01]  /*1470*/  ULEA UR43, UR43, UR46, 0x3 ;  /* 0x0000002e2b2b7291 */ /* 0x000fe2000f8e183f */
[----:B------:R-:W-:Y:S01]  /*1480*/  IMAD.MOV.U32 R3, RZ, RZ, -0x1 ;  /* 0xffffffffff037424 */ /* 0x000fe200078e00ff */
[----:B------:R-:W-:Y:S01]  /*1490*/  ULOP3.LUT UR47, UR4, 0x8, URZ, 0x3c, !UPT ;  /* 0x00000008042f7892 */ /* 0x000fe2000f8e3c3f */
[----:B------:R-:W-:Y:S01]  /*14a0*/  IMAD.U32 R103, RZ, RZ, UR5 ;  /* 0x00000005ff677e24 */ /* 0x000fe2000f8e00ff */
[C---:B----4-:R-:W-:Y:S01]  /*14b0*/  SHF.L.U64.HI R95, R94.reuse, 0x3, R95 ;  /* 0x000000035e5f7819 */ /* 0x050fe2000001025f */
[----:B------:R-:W-:Y:S01]  /*14c0*/  IMAD.SHL.U32 R94, R94, 0x8, RZ ;  /* 0x000000085e5e7824 */ /* 0x000fe200078e00ff */
[-C--:B---3--:R-:W-:Y:S01]  /*14d0*/  SHF.L.U32 R3, R3, R96.reuse, RZ ;  /* 0x0000006003037219 */ /* 0x088fe200000006ff */
[----:B------:R-:W-:Y:S01]  /*14e0*/  ULOP3.LUT UR44, UR4, 0x18, URZ, 0x3c, !UPT ;  /* 0x00000018042c7892 */ /* 0x000fe2000f8e3c3f */
[----:B------:R-:W-:-:S02]  /*14f0*/  SHF.L.U32 R96, R5, R96, RZ ;  /* 0x0000006005607219 */ /* 0x000fc400000006ff */
[----:B------:R-:W-:Y:S01]  /*1500*/  LOP3.LUT R100, RZ, R3, RZ, 0x33, !PT ;  /* 0x00000003ff647212 */ /* 0x000fe200078e33ff */
[----:B-1----:R-:W-:Y:S02]  /*1510*/  IMAD R97, R6, -0x2, R97 ;  /* 0xfffffffe06617824 */ /* 0x002fe400078e0261 */
[----:B0-----:R-:W-:Y:S01]  /*1520*/  VIADD R99, R99, 0xffffffff ;  /* 0xffffffff63637836 */ /* 0x001fe20000000000 */
[----:B--2---:R-:W-:-:S07]  /*1530*/  SHF.L.U64.HI R98, R8, 0x1, R0 ;  /* 0x0000000108627819 */ /* 0x004fce0000010200 */
.L_x_162:
[----:B------:R-:W-:-:S04]  /*1540*/  SHF.L.U32 R0, R103, 0x1f, RZ ;  /* 0x0000001f67007819 */ /* 0x000fc800000006ff */
[----:B------:R-:W0:Y:S02]  /*1550*/  SYNCS.PHASECHK.TRANS64.TRYWAIT P0, [UR43+-0x8], R0 ;  /* 0xfffff800ff0075a7 */ /* 0x000e24000800016b */
[----:B01-34-:R-:W-:Y:S05]  /*1560*/  @!P0 BRA `(.L_x_15) ;  /* 0x0000006000808947 */ /* 0x01bfea0003800000 */
.L_x_185:
[----:B------:R-:W-:Y:S02]  /*1570*/  ULDC UR4, c[0x0][0x28c] ;  /* 0x0000a30000047ab9 */ /* 0x000fe40000000800 */
[----:B------:R-:W-:-:S13]  /*1580*/  ISETP.LT.AND P0, PT, RZ, UR4, PT ;  /* 0x00000004ff007c0c */ /* 0x000fda000bf01270 */
[----:B------:R-:W-:Y:S05]  /*1590*/  @P0 BRA `(.L_x_16) ;  /* 0x0000000000400947 */ /* 0x000fea0003800000 */
[----:B0-----:R-:W-:Y:S01]  /*15a0*/  MOV R0, 0x0 ;  /* 0x0000000000007802 */ /* 0x001fe20000000f00 */
[----:B------:R-:W-:Y:S01]  /*15b0*/  ULDC.64 UR4, c[0x4][0x68] ;  /* 0x01001a0000047ab9 */ /* 0x000fe20000000a00 */
[----:B------:R-:W-:Y:S01]  /*15c0*/  ULDC.64 UR6, c[0x4][0x8] ;  /* 0x0100020000067ab9 */ /* 0x000fe20000000a00 */
[----:B------:R-:W-:Y:S01]  /*15d0*/  IMAD.U32 R4, RZ, RZ, UR4 ;  /* 0x00000004ff047e24 */ /* 0x000fe2000f8e00ff */
[----:B------:R0:W1:Y:S01]  /*15e0*/  LDC.64 R14, c[0x4][R0] ;  /* 0x01000000000e7b82 */ /* 0x0000620000000a00 */
[----:B------:R-:W-:Y:S01]  /*15f0*/  IMAD.U32 R5, RZ, RZ, UR5 ;  /* 0x00000005ff057e24 */ /* 0x000fe2000f8e00ff */
[----:B------:R-:W-:Y:S01]  /*1600*/  ULDC.64 UR4, c[0x4][0x70] ;  /* 0x01001c0000047ab9 */ /* 0x000fe20000000a00 */
[----:B------:R-:W-:Y:S02]  /*1610*/  IMAD.U32 R10, RZ, RZ, UR6 ;  /* 0x00000006ff0a7e24 */ /* 0x000fe4000f8e00ff */
[----:B------:R-:W-:Y:S02]  /*1620*/  IMAD.U32 R6, RZ, RZ, UR4 ;  /* 0x00000004ff067e24 */ /* 0x000fe4000f8e00ff */
[----:B------:R-:W-:-:S02]  /*1630*/  IMAD.U32 R7, RZ, RZ, UR5 ;  /* 0x00000005ff077e24 */ /* 0x000fc4000f8e00ff */
[----:B------:R-:W-:Y:S02]  /*1640*/  IMAD.U32 R11, RZ, RZ, UR7 ;  /* 0x00000007ff0b7e24 */ /* 0x000fe4000f8e00ff */
[----:B------:R-:W-:Y:S02]  /*1650*/  IMAD.MOV.U32 R8, RZ, RZ, 0x1e1 ;  /* 0x000001e1ff087424 */ /* 0x000fe400078e00ff */
[----:B------:R-:W-:Y:S02]  /*1660*/  IMAD.MOV.U32 R12, RZ, RZ, 0x1 ;  /* 0x00000001ff0c7424 */ /* 0x000fe400078e00ff */
[----:B0-----:R-:W-:-:S07]  /*1670*/  IMAD.MOV.U32 R13, RZ, RZ, RZ ;  /* 0x000000ffff0d7224 */ /* 0x001fce00078e00ff */
[----:B------:R-:W-:-:S07]  /*1680*/  LEPC R20, `(.L_x_16) ;  /* 0x000000001014794e */ /* 0x000fce0000000000 */
[----:B-1---5:R-:W-:Y:S05]  /*1690*/  CALL.ABS.NOINC R14 ;  /* 0x000000000e007343 */ /* 0x022fea0003c00000 */
.L_x_16:
[----:B------:R-:W-:-:S13]  /*16a0*/  ISETP.NE.AND P0, PT, R102, 0x3, PT ;  /* 0x000000036600780c */ /* 0x000fda0003f05270 */
[----:B------:R-:W-:Y:S05]  /*16b0*/  @!P0 BRA `(.L_x_17) ;  /* 0x0000000000048947 */ /* 0x000fea0003800000 */
[----:B------:R-:W-:Y:S01]  /*16c0*/  BPT.TRAP 0x1 ;  /* 0x000000040000795c */ /* 0x000fe20000300000 */
.L_x_17:
[----:B0-----:R-:W-:Y:S02]  /*16d0*/  IMAD.U32 R3, RZ, RZ, UR38 ;  /* 0x00000026ff037e24 */ /* 0x001fe4000f8e00ff */
[----:B------:R-:W-:-:S03]  /*16e0*/  IMAD.U32 R0, RZ, RZ, UR39 ;  /* 0x00000027ff007e24 */ /* 0x000fc6000f8e00ff */
[----:B------:R-:W-:Y:S02]  /*16f0*/  LEA R3, R3, UR41, 0x3 ;  /* 0x0000002903037c11 */ /* 0x000fe4000f8e18ff */
[----:B------:R-:W-:-:S04]  /*1700*/  SHF.L.U32 R0, R0, 0x1f, RZ ;  /* 0x0000001f00007819 */ /* 0x000fc800000006ff */
[----:B------:R0:W1:Y:S01]  /*1710*/  SYNCS.PHASECHK.TRANS64.TRYWAIT P1, [R3+URZ], R0 ;  /* 0x00000000030075a7 */ /* 0x000062000802017f */
[----:B------:R-:W-:Y:S05]  /*1720*/  @!P0 BRA `(.L_x_18) ;  /* 0x0000000000048947 */ /* 0x000fea0003800000 */
[----:B------:R-:W-:Y:S01]  /*1730*/  BPT.TRAP 0x1 ;  /* 0x000000040000795c */ /* 0x000fe20000300000 */
.L_x_18:
[----:B------:R-:W-:-:S05]  /*1740*/  IMAD.U32 R4, RZ, RZ, UR42 ;  /* 0x0000002aff047e24 */ /* 0x000fca000f8e00ff */
[----:B------:R-:W-:Y:S01]  /*1750*/  ISETP.GE.AND P2, PT, R4, 0x1, PT ;  /* 0x000000010400780c */ /* 0x000fe20003f46270 */
[----:B-1----:R-:W-:-:S12]  /*1760*/  @P1 BRA `(.L_x_19) ;  /* 0x0000000000081947 */ /* 0x002fd80003800000 */
[----:B------:R-:W1:Y:S02]  /*1770*/  SYNCS.PHASECHK.TRANS64.TRYWAIT P1, [R3+URZ], R0 ;  /* 0x00000000030075a7 */ /* 0x000e64000802017f */
[----:B-1----:R-:W-:Y:S05]  /*1780*/  @!P1 BRA `(.L_x_20) ;  /* 0x0000006000109947 */ /* 0x002fea0003800000 */
.L_x_19:
[----:B------:R-:W-:Y:S05]  /*1790*/  WARPSYNC.ALL ;  /* 0x0000000000007948 */ /* 0x000fea0003800000 */
[----:B------:R-:W-:Y:S01]  /*17a0*/  UIADD3 UR4, UR41, 0x180, URZ ;  /* 0x0000018029047890 */ /* 0x000fe2000fffe03f */
[----:B------:R-:W-:Y:S01]  /*17b0*/  WARPGROUP.ARRIVE ;  /* 0x00000000000079c5 */ /* 0x000fe20000000000 */
[----:B------:R-:W-:Y:S02]  /*17c0*/  UIADD3 UR5, UR41, 0xa180, URZ ;  /* 0x0000a18029057890 */ /* 0x000fe4000fffe03f */
[----:B------:R-:W-:Y:S02]  /*17d0*/  USHF.R.U32.HI UR4, URZ, 0x4, UR4 ;  /* 0x000000043f047899 */ /* 0x000fe40008011604 */
[----:B------:R-:W-:-:S02]  /*17e0*/  USHF.R.U32.HI UR5, URZ, 0x4, UR5 ;  /* 0x000000043f057899 */ /* 0x000fc40008011605 */
[----:B------:R-:W-:Y:S02]  /*17f0*/  ULOP3.LUT UR4, UR4, 0x3fff, URZ, 0xc0, !UPT ;  /* 0x00003fff04047892 */ /* 0x000fe4000f8ec03f */
[----:B------:R-:W-:Y:S02]  /*1800*/  ULOP3.LUT UR5, UR5, 0x3fff, URZ, 0xc0, !UPT ;  /* 0x00003fff05057892 */ /* 0x000fe4000f8ec03f */
[----:B------:R-:W-:Y:S02]  /*1810*/  ULOP3.LUT UR8, UR4, 0x10000, URZ, 0xfc, !UPT ;  /* 0x0001000004087892 */ /* 0x000fe4000f8efc3f */
[----:B------:R-:W-:Y:S02]  /*1820*/  ULOP3.LUT UR9, UR5, 0x10000, URZ, 0xfc, !UPT ;  /* 0x0001000005097892 */ /* 0x000fe4000f8efc3f */
[----:B------:R-:W-:Y:S02]  /*1830*/  ULEA UR10, UR38, UR8, 0x9 ;  /* 0x00000008260a7291 */ /* 0x000fe4000f8e483f */
[----:B------:R-:W-:Y:S01]  /*1840*/  ULEA UR11, UR38, UR9, 0xa ;  /* 0x00000009260b7291 */ /* 0x000fe2000f8e503f */
[----:B------:R-:W-:Y:S01]  /*1850*/  UMOV UR5, 0x40000040 ;  /* 0x4000004000057882 */ /* 0x000fe20000000000 */
[----:B------:R-:W-:-:S03]  /*1860*/  UMOV UR7, 0x40000040 ;  /* 0x4000004000077882 */ /* 0x000fc60000000000 */
[----:B------:R-:W-:Y:S02]  /*1870*/  UMOV UR4, UR10 ;  /* 0x0000000a00047c82 */ /* 0x000fe40008000000 */
[----:B------:R-:W-:Y:S02]  /*1880*/  UMOV UR6, UR11 ;  /* 0x0000000b00067c82 */ /* 0x000fe40008000000 */
[----:B------:R-:W-:Y:S01]  /*1890*/  HGMMA.64x128x8.F32.TF32 R24, gdesc[UR4], RZ, !UPT, gsb0 ;  /* 0x05e00000041879f0 */ /* 0x000fe2000c0028ff */
[----:B------:R-:W-:Y:S02]  /*18a0*/  UIADD3 UR4, UR10, 0x2, URZ ;  /* 0x000000020a047890 */ /* 0x000fe4000fffe03f */
[----:B------:R-:W-:Y:S01]  /*18b0*/  UIADD3 UR6, UR11, 0x2, URZ ;  /* 0x000000020b067890 */ /* 0x000fe2000fffe03f */
[----:B------:R-:W-:Y:S01]  /*18c0*/  UMOV UR5, 0x40000040 ;  /* 0x4000004000057882 */ /* 0x000fe20000000000 */
[----:B------:R-:W-:Y:S01]  /*18d0*/  UMOV UR7, 0x40000040 ;  /* 0x4000004000077882 */ /* 0x000fe20000000000 */
[----:B------:R-:W-:-:S02]  /*18e0*/  WARPGROUP.DEPBAR.LE gsb0, 0x0 ;  /* 0x00008000000079c5 */ /* 0x000fc40000010000 */
[----:B------:R-:W-:-:S06]  /*18f0*/  WARPGROUP.ARRIVE ;  /* 0x00000000000079c5 */ /* 0x000fcc0000000000 */
[----:B------:R-:W-:Y:S01]  /*1900*/  HGMMA.64x128x8.F32.TF32 R24, gdesc[UR4], R24, gsb0 ;  /* 0x05e00000041879f0 */ /* 0x000fe20008002818 */
[----:B------:R-:W-:Y:S02]  /*1910*/  UIADD3 UR4, UR10, 0x4, URZ ;  /* 0x000000040a047890 */ /* 0x000fe4000fffe03f */
[----:B------:R-:W-:Y:S01]  /*1920*/  UIADD3 UR6, UR11, 0x4, URZ ;  /* 0x000000040b067890 */ /* 0x000fe2000fffe03f */
[----:B------:R-:W-:Y:S01]  /*1930*/  UMOV UR5, 0x40000040 ;  /* 0x4000004000057882 */ /* 0x000fe20000000000 */
[----:B------:R-:W-:Y:S01]  /*1940*/  UMOV UR7, 0x40000040 ;  /* 0x4000004000077882 */ /* 0x000fe20000000000 */
[----:B------:R-:W-:Y:S02]  /*1950*/  WARPGROUP.DEPBAR.LE gsb0, 0x0 ;  /* 0x00008000000079c5 */ /* 0x000fe40000010000 */
        /* <DEDUP_REMOVED lines=8> */
[----:B------:R-:W-:Y:S03]  /*19e0*/  HGMMA.64x128x8.F32.TF32 R24, gdesc[UR4], R24, gsb0 ;  /* 0x05e00000041879f0 */ /* 0x000fe60008002818 */
[----:B------:R-:W-:Y:S02]  /*19f0*/  WARPGROUP.DEPBAR.LE gsb0, 0x0 ;  /* 0x00008000000079c5 */ /* 0x000fe40000010000 */
[----:B------:R-:W-:Y:S05]  /*1a00*/  @!P2 BRA `(.L_x_21) ;  /* 0x000000040010a947 */ /* 0x000fea0003800000 */
[----:B------:R-:W-:Y:S01]  /*1a10*/  UIADD3 UR4, UR38, 0x1, URZ ;  /* 0x0000000126047890 */ /* 0x000fe2000fffe03f */
[----:B01----:R-:W-:Y:S01]  /*1a20*/  IMAD.U32 R0, RZ, RZ, UR42 ;  /* 0x0000002aff007e24 */ /* 0x003fe2000f8e00ff */
[----:B------:R-:W-:Y:S02]  /*1a30*/  UMOV UR11, UR38 ;  /* 0x00000026000b7c82 */ /* 0x000fe40008000000 */
[----:B------:R-:W-:-:S04]  /*1a40*/  UISETP.NE.AND UP0, UPT, UR4, 0x5, UPT ;  /* 0x000000050400788c */ /* 0x000fc8000bf05270 */
[----:B------:R-:W-:Y:S02]  /*1a50*/  USEL UR5, URZ, 0x1, UP0 ;  /* 0x000000013f057887 */ /* 0x000fe40008000000 */
[----:B------:R-:W-:Y:S02]  /*1a60*/  USEL UR10, UR4, URZ, UP0 ;  /* 0x0000003f040a7287 */ /* 0x000fe40008000000 */
[----:B------:R-:W-:-:S06]  /*1a70*/  ULOP3.LUT UR5, UR39, UR5, URZ, 0x3c, !UPT ;  /* 0x0000000527057292 */ /* 0x000fcc000f8e3c3f */
[----:B------:R-:W-:-:S07]  /*1a80*/  IMAD.U32 R5, RZ, RZ, UR5 ;  /* 0x00000005ff057e24 */ /* 0x000fce000f8e00ff */
.L_x_28:
[----:B01----:R-:W-:Y:S05]  /*1a90*/  @!P0 BRA `(.L_x_22) ;  /* 0x0000000000048947 */ /* 0x003fea0003800000 */
[----:B------:R-:W-:Y:S01]  /*1aa0*/  BPT.TRAP 0x1 ;  /* 0x000000040000795c */ /* 0x000fe20000300000 */
.L_x_22:
[----:B------:R-:W-:Y:S01]  /*1ab0*/  ULEA UR4, UR10, UR41, 0x3 ;  /* 0x000000290a047291 */ /* 0x000fe2000f8e183f */
[----:B------:R-:W-:-:S08]  /*1ac0*/  SHF.L.U32 R3, R5, 0x1f, RZ ;  /* 0x0000001f05037819 */ /* 0x000fd000000006ff */
[----:B------:R0:W1:Y:S01]  /*1ad0*/  SYNCS.PHASECHK.TRANS64.TRYWAIT P1, [UR4], R3 ;  /* 0x00000003ff0075a7 */ /* 0x0000620008020144 */
[----:B------:R-:W-:Y:S05]  /*1ae0*/  @!P0 BRA `(.L_x_23) ;  /* 0x0000000000048947 */ /* 0x000fea0003800000 */
[----:B------:R-:W-:Y:S01]  /*1af0*/  BPT.TRAP 0x1 ;  /* 0x000000040000795c */ /* 0x000fe20000300000 */
.L_x_23:
[----:B-1----:R-:W-:Y:S05]  /*1b00*/  @P1 BRA `(.L_x_24) ;  /* 0x0000000000081947 */ /* 0x002fea0003800000 */
[----:B------:R-:W1:Y:S02]  /*1b10*/  SYNCS.PHASECHK.TRANS64.TRYWAIT P1, [UR4], R3 ;  /* 0x00000003ff0075a7 */ /* 0x000e640008020144 */
[----:B-1----:R-:W-:Y:S05]  /*1b20*/  @!P1 BRA `(.L_x_25) ;  /* 0x0000005c003c9947 */ /* 0x002fea0003800000 */
.L_x_24:
[----:B------:R-:W-:Y:S01]  /*1b30*/  ULEA UR12, UR10, UR8, 0x9 ;  /* 0x000000080a0c7291 */ /* 0x000fe2000f8e483f */
[----:B------:R-:W-:Y:S01]  /*1b40*/  WARPGROUP.ARRIVE ;  /* 0x00000000000079c5 */ /* 0x000fe20000000000 */
[----:B------:R-:W-:Y:S01]  /*1b50*/  ULEA UR13, UR10, UR9, 0xa ;  /* 0x000000090a0d7291 */ /* 0x000fe2000f8e503f */
[----:B------:R-:W-:Y:S01]  /*1b60*/  UMOV UR5, 0x40000040 ;  /* 0x4000004000057882 */ /* 0x000fe20000000000 */
[----:B------:R-:W-:-:S03]  /*1b70*/  UMOV UR7, 0x40000040 ;  /* 0x4000004000077882 */ /* 0x000fc60000000000 */
[----:B------:R-:W-:Y:S02]  /*1b80*/  UMOV UR4, UR12 ;  /* 0x0000000c00047c82 */ /* 0x000fe40008000000 */
[----:B------:R-:W-:Y:S02]  /*1b90*/  UMOV UR6, UR13 ;  /* 0x0000000d00067c82 */ /* 0x000fe40008000000 */
[----:B------:R-:W-:Y:S01]  /*1ba0*/  HGMMA.64x128x8.F32.TF32 R24, gdesc[UR4], R24, gsb0 ;  /* 0x05e00000041879f0 */ /* 0x000fe20008002818 */
        /* <DEDUP_REMOVED lines=23> */
[----:B------:R-:W-:Y:S01]  /*1d20*/  BPT.TRAP 0x1 ;  /* 0x000000040000795c */ /* 0x000fe20000300000 */
.L_x_26:
[----:B------:R-:W-:Y:S01]  /*1d30*/  ULEA UR4, UR11, UR41, 0x3 ;  /* 0x000000290b047291 */ /* 0x000fe2000f8e183f */
[----:B------:R-:W-:-:S03]  /*1d40*/  ISETP.GT.U32.AND P1, PT, R23, 0x1, PT ;  /* 0x000000011700780c */ /* 0x000fc60003f24070 */
[----:B------:R-:W-:-:S04]  /*1d50*/  UIADD3 UR4, UR4, 0x28, URZ ;  /* 0x0000002804047890 */ /* 0x000fc8000fffe03f */
[----:B------:R-:W-:-:S09]  /*1d60*/  UPRMT UR4, URZ, 0x654, UR4 ;  /* 0x000006543f047896 */ /* 0x000fd20008000004 */
[----:B------:R-:W-:Y:S01]  /*1d70*/  SYNCS.ARRIVE.TRANS64.RED.A1T0 RZ, [UR4], RZ ;  /* 0x000000ffffff79a7 */ /* 0x000fe20008100404 */
[----:B------:R-:W-:Y:S05]  /*1d80*/  @P1 BRA `(.L_x_27) ;  /* 0x0000000000041947 */ /* 0x000fea0003800000 */
[----:B------:R-:W-:Y:S01]  /*1d90*/  BPT.TRAP 0x1 ;  /* 0x000000040000795c */ /* 0x000fe20000300000 */
.L_x_27:
[----:B------:R-:W-:Y:S01]  /*1da0*/  UIADD3 UR10, UR10, 0x1, URZ ;  /* 0x000000010a0a7890 */ /* 0x000fe2000fffe03f */
[C---:B------:R-:W-:Y:S01]  /*1db0*/  ISETP.GT.AND P1, PT, R0.reuse, 0x1, PT ;  /* 0x000000010000780c */ /* 0x040fe20003f24270 */
[----:B------:R-:W-:Y:S01]  /*1dc0*/  UIADD3 UR11, UR11, 0x1, URZ ;  /* 0x000000010b0b7890 */ /* 0x000fe2000fffe03f */
[----:B------:R-:W-:Y:S01]  /*1dd0*/  VIADD R0, R0, 0xffffffff ;  /* 0xffffffff00007836 */ /* 0x000fe20000000000 */
[----:B------:R-:W-:Y:S02]  /*1de0*/  UISETP.NE.AND UP0, UPT, UR10, 0x5, UPT ;  /* 0x000000050a00788c */ /* 0x000fe4000bf05270 */
[----:B------:R-:W-:Y:S02]  /*1df0*/  UISETP.NE.AND UP1, UPT, UR11, 0x5, UPT ;  /* 0x000000050b00788c */ /* 0x000fe4000bf25270 */
[----:B------:R-:W-:Y:S02]  /*1e00*/  USEL UR4, URZ, 0x1, UP0 ;  /* 0x000000013f047887 */ /* 0x000fe40008000000 */
[----:B------:R-:W-:-:S02]  /*1e10*/  USEL UR10, UR10, URZ, UP0 ;  /* 0x0000003f0a0a7287 */ /* 0x000fc40008000000 */
[----:B------:R-:W-:Y:S02]  /*1e20*/  USEL UR11, UR11, URZ, UP1 ;  /* 0x0000003f0b0b7287 */ /* 0x000fe40008800000 */
[----:B------:R-:W-:Y:S01]  /*1e30*/  LOP3.LUT R5, R5, UR4, RZ, 0x3c, !PT ;  /* 0x0000000405057c12 */ /* 0x000fe2000f8e3cff */
[----:B------:R-:W-:Y:S09]  /*1e40*/  @P1 BRA `(.L_x_28) ;  /* 0xfffffffc00101947 */ /* 0x000ff2000383ffff */
.L_x_21:
[----:B01----:R-:W0:Y:S01]  /*1e50*/  LDC R0, c[0x0][0x28c] ;  /* 0x0000a300ff007b82 */ /* 0x003e220000000800 */
[----:B------:R-:W-:-:S04]  /*1e60*/  IMAD.U32 R3, RZ, RZ, UR47 ;  /* 0x0000002fff037e24 */ /* 0x000fc8000f8e00ff */
[----:B------:R1:W-:Y:S01]  /*1e70*/  SYNCS.ARRIVE.TRANS64.A1T0 RZ, [R3+UR46], RZ ;  /* 0x000000ff03ff79a7 */ /* 0x0003e2000810002e */
[----:B0-----:R-:W-:-:S13]  /*1e80*/  ISETP.GE.AND P1, PT, R0, 0x1, PT ;  /* 0x000000010000780c */ /* 0x001fda0003f26270 */
[----:B-1----:R-:W-:Y:S05]  /*1e90*/  @!P1 BRA `(.L_x_29) ;  /* 0x0000000000349947 */ /* 0x002fea0003800000 */
[----:B------:R-:W-:Y:S05]  /*1ea0*/  @!P0 BRA `(.L_x_30) ;  /* 0x0000000000048947 */ /* 0x000fea0003800000 */
[----:B------:R-:W-:Y:S01]  /*1eb0*/  BPT.TRAP 0x1 ;  /* 0x000000040000795c */ /* 0x000fe20000300000 */
.L_x_30:
[----:B------:R-:W-:Y:S01]  /*1ec0*/  UIADD3 UR6, UR38, UR42, URZ ;  /* 0x0000002a26067290 */ /* 0x000fe2000fffe03f */
[----:B------:R-:W-:-:S03]  /*1ed0*/  ISETP.GT.U32.AND P0, PT, R23, 0x1, PT ;  /* 0x000000011700780c */ /* 0x000fc60003f04070 */
[----:B------:R-:W-:-:S04]  /*1ee0*/  UIMAD.WIDE.U32 UR4, UR6, -0x33333333, URZ ;  /* 0xcccccccd060478a5 */ /* 0x000fc8000f8e003f */
[----:B------:R-:W-:-:S04]  /*1ef0*/  USHF.R.U32.HI UR4, URZ, 0x2, UR5 ;  /* 0x000000023f047899 */ /* 0x000fc80008011605 */
[----:B------:R-:W-:-:S04]  /*1f00*/  UIMAD UR6, UR4, -0x5, UR6 ;  /* 0xfffffffb040678a4 */ /* 0x000fc8000f8e0206 */
[----:B------:R-:W-:-:S04]  /*1f10*/  ULEA UR6, UR6, UR41, 0x3 ;  /* 0x0000002906067291 */ /* 0x000fc8000f8e183f */
[----:B------:R-:W-:-:S04]  /*1f20*/  UIADD3 UR6, UR6, 0x28, URZ ;  /* 0x0000002806067890 */ /* 0x000fc8000fffe03f */
[----:B------:R-:W-:-:S09]  /*1f30*/  UPRMT UR6, URZ, 0x654, UR6 ;  /* 0x000006543f067896 */ /* 0x000fd20008000006 */
[----:B------:R-:W-:Y:S01]  /*1f40*/  SYNCS.ARRIVE.TRANS64.RED.A1T0 RZ, [UR6], RZ ;  /* 0x000000ffffff79a7 */ /* 0x000fe20008100406 */
[----:B------:R-:W-:Y:S05]  /*1f50*/  @P0 BRA `(.L_x_29) ;  /* 0x0000000000040947 */ /* 0x000fea0003800000 */
[----:B------:R-:W-:Y:S01]  /*1f60*/  BPT.TRAP 0x1 ;  /* 0x000000040000795c */ /* 0x000fe20000300000 */
.L_x_29:
[----:B------:R-:W-:Y:S01]  /*1f70*/  SHF.L.U32 R0, R103, 0x1f, RZ ;  /* 0x0000001f67007819 */ /* 0x000fe200000006ff */
[----:B------:R-:W-:Y:S01]  /*1f80*/  UIADD3 UR38, UR38, UR45, URZ ;  /* 0x0000002d26267290 */ /* 0x000fe2000fffe03f */
[----:B------:R-:W-:Y:S01]  /*1f90*/  SHF.R.S32.HI R9, RZ, 0x1f, R19 ;  /* 0x0000001fff097819 */ /* 0x000fe20000011413 */
[----:B------:R-:W-:Y:S01]  /*1fa0*/  UISETP.GE.U32.AND UP1, UPT, UR45, 0x5, UPT ;  /* 0x000000052d00788c */ /* 0x000fe2000bf26070 */
[----:B------:R-:W0:Y:S01]  /*1fb0*/  SYNCS.PHASECHK.TRANS64.TRYWAIT P0, [UR43+0x8], R0 ;  /* 0x00000800ff0075a7 */ /* 0x000e22000800016b */
[----:B------:R-:W-:-:S04]  /*1fc0*/  UISETP.GT.U32.AND UP0, UPT, UR38, 0x4, UPT ;  /* 0x000000042600788c */ /* 0x000fc8000bf04070 */
[----:B------:R-:W-:-:S04]  /*1fd0*/  UISETP.LT.U32.AND UP0, UPT, UR45, 0x5, UP0 ;  /* 0x000000052d00788c */ /* 0x000fc80008701070 */
[----:B------:R-:W-:Y:S02]  /*1fe0*/  USEL UR6, URZ, 0x1, !UP0 ;  /* 0x000000013f067887 */ /* 0x000fe4000c000000 */
[----:B------:R-:W-:Y:S02]  /*1ff0*/  @UP1 UIMAD.WIDE.U32 UR4, UR38, -0x33333333, URZ ;  /* 0xcccccccd260418a5 */ /* 0x000fe4000f8e003f */
[----:B------:R-:W-:Y:S02]  /*2000*/  ULOP3.LUT UR39, UR39, UR6, URZ, 0x3c, !UPT ;  /* 0x0000000627277292 */ /* 0x000fe4000f8e3c3f */
[----:B------:R-:W-:-:S04]  /*2010*/  @UP1 USHF.R.U32.HI UR4, URZ, 0x2, UR5 ;  /* 0x000000023f041899 */ /* 0x000fc80008011605 */
[----:B------:R-:W-:Y:S01]  /*2020*/  @UP1 ULOP3.LUT UR39, UR39, 0x1, UR4, 0x78, !UPT ;  /* 0x0000000127271892 */ /* 0x000fe2000f8e7804 */
[----:B0-----:R-:W-:Y:S11]  /*2030*/  @!P0 BRA `(.L_x_31) ;  /* 0x0000005800108947 */ /* 0x001ff60003800000 */
.L_x_186:
[----:B------:R-:W-:Y:S01]  /*2040*/  ULDC.64 UR4, c[0x0][0x5d0] ;  /* 0x0001740000047ab9 */ /* 0x000fe20000000a00 */
[----:B------:R-:W-:Y:S01]  /*2050*/  ULDC UR6, c[0x0][0x284] ;  /* 0x0000a10000067ab9 */ /* 0x000fe20000000800 */
[----:B0-----:R-:W-:Y:S02]  /*2060*/  IMAD R0, R9, UR4, RZ ;  /* 0x0000000409007c24 */ /* 0x001fe4000f8e02ff */
[----:B------:R-:W-:Y:S02]  /*2070*/  IMAD.SHL.U32 R12, R18, 0x80, RZ ;  /* 0x00000080120c7824 */ /* 0x000fe400078e00ff */
[C---:B------:R-:W-:Y:S02]  /*2080*/  IMAD R3, R19.reuse, UR5, R0 ;  /* 0x0000000513037c24 */ /* 0x040fe4000f8e0200 */
[----:B------:R-:W-:Y:S01]  /*2090*/  IMAD.SHL.U32 R0, R22, 0x40, RZ ;  /* 0x0000004016007824 */ /* 0x000fe200078e00ff */
[----:B------:R-:W-:Y:S01]  /*20a0*/  SHF.R.S32.HI R13, RZ, 0x1f, R12 ;  /* 0x0000001fff0d7819 */ /* 0x000fe2000001140c */
[----:B------:R-:W-:Y:S01]  /*20b0*/  IMAD.WIDE.U32 R4, R19, UR4, R92 ;  /* 0x0000000413047c25 */ /* 0x000fe2000f8e005c */
[----:B------:R-:W-:-:S02]  /*20c0*/  ULDC.64 UR4, c[0x0][0x5c8] ;  /* 0x0001720000047ab9 */ /* 0x000fc40000000a00 */
[----:B------:R-:W-:Y:S01]  /*20d0*/  ISETP.GE.AND P0, PT, R0, UR6, PT ;  /* 0x0000000600007c0c */ /* 0x000fe2000bf06270 */
[----:B------:R-:W-:Y:S01]  /*20e0*/  ULDC UR6, c[0x0][0x288] ;  /* 0x0000a20000067ab9 */ /* 0x000fe20000000800 */
[----:B------:R-:W-:Y:S01]  /*20f0*/  IADD3 R4, P1, R12, R4, RZ ;  /* 0x000000040c047210 */ /* 0x000fe20007f3e0ff */
[----:B------:R-:W-:Y:S01]  /*2100*/  IMAD.WIDE R20, R22, 0x40, R90 ;  /* 0x0000004016147825 */ /* 0x000fe200078e025a */
[----:B------:R-:W-:Y:S02]  /*2110*/  ISETP.GE.OR P0, PT, R12, UR6, P0 ;  /* 0x000000060c007c0c */ /* 0x000fe40008706670 */
[----:B------:R-:W-:Y:S01]  /*2120*/  IADD3.X R5, R13, R5, R3, P1, !PT ;  /* 0x000000050d057210 */ /* 0x000fe20000ffe403 */
[----:B------:R-:W-:-:S04]  /*2130*/  IMAD R7, R21, UR4, RZ ;  /* 0x0000000415077c24 */ /* 0x000fc8000f8e02ff */
[C---:B------:R-:W-:Y:S02]  /*2140*/  IMAD R7, R20.reuse, UR5, R7 ;  /* 0x0000000514077c24 */ /* 0x040fe4000f8e0207 */
[----:B------:R-:W-:-:S04]  /*2150*/  IMAD.WIDE.U32 R104, R20, UR4, R4 ;  /* 0x0000000414687c25 */ /* 0x000fc8000f8e0004 */
[----:B------:R-:W-:Y:S05]  /*2160*/  @P0 BRA `(.L_x_32) ;  /* 0x0000003c00d80947 */ /* 0x000fea0003800000 */
[----:B-----5:R-:W-:Y:S01]  /*2170*/  FSETP.NEU.AND P1, PT, R89, RZ, PT ;  /* 0x000000ff5900720b */ /* 0x020fe20003f2d000 */
[----:B------:R-:W-:Y:S01]  /*2180*/  IMAD.IADD R3, R97, 0x1, -R12 ;  /* 0x0000000161037824 */ /* 0x000fe200078e0a0c */
[----:B------:R-:W-:Y:S01]  /*2190*/  BSSY B0, `(.L_x_32) ;  /* 0x00003f3000007945 */ /* 0x000fe20003800000 */
[----:B------:R-:W-:Y:S02]  /*21a0*/  IMAD.IADD R0, R101, 0x1, -R0 ;  /* 0x0000000165007824 */ /* 0x000fe400078e0a00 */
[----:B------:R-:W-:Y:S01]  /*21b0*/  IMAD.IADD R113, R105, 0x1, R7 ;  /* 0x0000000169717824 */ /* 0x000fe200078e0207 */
[----:B------:R-:W-:-:S04]  /*21c0*/  ISETP.GT.AND P0, PT, R3, RZ, PT ;  /* 0x000000ff0300720c */ /* 0x000fc80003f04270 */
[----:B------:R-:W-:-:S03]  /*21d0*/  ISETP.GT.AND P2, PT, R0, RZ, P0 ;  /* 0x000000ff0000720c */ /* 0x000fc60000744270 */
[----:B------:R-:W-:Y:S10]  /*21e0*/  @!P1 BRA `(.L_x_33) ;  /* 0x0000002c001c9947 */ /* 0x000ff40003800000 */
[----:B------:R-:W0:Y:S01]  /*21f0*/  LDC.64 R106, c[0x0][0x5b8] ;  /* 0x00016e00ff6a7b82 */ /* 0x000e220000000a00 */
[----:B------:R-:W-:-:S07]  /*2200*/  ULDC.64 UR4, c[0x0][0x5c0] ;  /* 0x0001700000047ab9 */ /* 0x000fce0000000a00 */
[----:B------:R-:W1:Y:S08]  /*2210*/  LDC.64 R108, c[0x0][0x5b0] ;  /* 0x00016c00ff6c7b82 */ /* 0x000e700000000a00 */
[----:B------:R-:W2:Y:S01]  /*2220*/  LDC.64 R110, c[0x0][0x5a8] ;  /* 0x00016a00ff6e7b82 */ /* 0x000ea20000000a00 */
[-C--:B0-----:R-:W-:Y:S02]  /*2230*/  IMAD R6, R9, R106.reuse, RZ ;  /* 0x0000006a09067224 */ /* 0x081fe400078e02ff */
[----:B------:R-:W-:-:S04]  /*2240*/  IMAD.WIDE.U32 R4, R19, R106, R92 ;  /* 0x0000006a13047225 */ /* 0x000fc800078e005c */
[----:B------:R-:W-:Y:S01]  /*2250*/  IMAD R105, R19, R107, R6 ;  /* 0x0000006b13697224 */ /* 0x000fe200078e0206 */
[----:B------:R-:W-:Y:S01]  /*2260*/  IADD3 R6, P1, R12, R4, RZ ;  /* 0x000000040c067210 */ /* 0x000fe20007f3e0ff */
[----:B-1----:R-:W-:-:S03]  /*2270*/  IMAD R4, R21, R108, RZ ;  /* 0x0000006c15047224 */ /* 0x002fc600078e02ff */
[----:B------:R-:W-:Y:S01]  /*2280*/  IADD3.X R7, R13, R5, R105, P1, !PT ;  /* 0x000000050d077210 */ /* 0x000fe20000ffe469 */
[C---:B------:R-:W-:Y:S02]  /*2290*/  IMAD R21, R20.reuse, R109, R4 ;  /* 0x0000006d14157224 */ /* 0x040fe400078e0204 */
[----:B------:R-:W-:-:S04]  /*22a0*/  IMAD.WIDE.U32 R4, R20, R108, R6 ;  /* 0x0000006c14047225 */ /* 0x000fc800078e0006 */
[----:B------:R-:W-:Y:S01]  /*22b0*/  IMAD.IADD R5, R5, 0x1, R21 ;  /* 0x0000000105057824 */ /* 0x000fe200078e0215 */
[----:B--2---:R-:W-:-:S04]  /*22c0*/  LEA R10, P1, R4, R110, 0x2 ;  /* 0x0000006e040a7211 */ /* 0x004fc800078210ff */
[----:B------:R-:W-:-:S05]  /*22d0*/  LEA.HI.X R11, R4, R111, R5, 0x2, P1 ;  /* 0x0000006f040b7211 */ /* 0x000fca00008f1405 */
[----:B------:R0:W2:Y:S01]  /*22e0*/  @P2 LDG.E.LTC128B R18, desc[UR36][R10.64] ;  /* 0x000000240a122981 */ /* 0x0000a2000c1e1920 */
[----:B------:R-:W-:Y:S01]  /*22f0*/  IMAD.WIDE.U32 R4, R20, R108, R12 ;  /* 0x0000006c14047225 */ /* 0x000fe200078e000c */
[----:B------:R-:W-:Y:S01]  /*2300*/  LEA R8, P3, R104, UR4, 0x2 ;  /* 0x0000000468087c11 */ /* 0x000fe2000f8610ff */
[----:B------:R-:W-:Y:S01]  /*2310*/  BSSY B1, `(.L_x_34) ;  /* 0x0000014000017945 */ /* 0x000fe20003800000 */
[----:B------:R-:W-:Y:S02]  /*2320*/  IADD3 R14, P1, R92, R4, RZ ;  /* 0x000000045c0e7210 */ /* 0x000fe40007f3e0ff */
[----:B------:R-:W-:Y:S02]  /*2330*/  LEA.HI.X R9, R104, UR5, R113, 0x2, P3 ;  /* 0x0000000568097c11 */ /* 0x000fe400098f1471 */
[----:B------:R-:W-:Y:S01]  /*2340*/  IADD3.X R15, R93, R21, R5, P1, !PT ;  /* 0x000000155d0f7210 */ /* 0x000fe20000ffe405 */
[----:B0-----:R-:W-:Y:S01]  /*2350*/  IMAD.SHL.U32 R10, R108, 0x8, RZ ;  /* 0x000000086c0a7824 */ /* 0x001fe200078e00ff */
[----:B------:R-:W-:-:S02]  /*2360*/  ISETP.GT.AND P1, PT, R3, 0x1, PT ;  /* 0x000000010300780c */ /* 0x000fc40003f24270 */
[----:B------:R-:W-:Y:S01]  /*2370*/  SHF.L.U64.HI R11, R108, 0x3, R109 ;  /* 0x000000036c0b7819 */ /* 0x000fe2000001026d */
[----:B------:R-:W-:Y:S01]  /*2380*/  IMAD.WIDE.U32 R14, R19, R106, R14 ;  /* 0x0000006a130e7225 */ /* 0x000fe200078e000e */
[----:B------:R-:W-:-:S03]  /*2390*/  ISETP.GT.AND P3, PT, R0, RZ, P1 ;  /* 0x000000ff0000720c */ /* 0x000fc60000f64270 */
[----:B------:R-:W-:Y:S01]  /*23a0*/  IMAD.WIDE.U32 R10, R20, R108, R10 ;  /* 0x0000006c140a7225 */ /* 0x000fe200078e000a */
[----:B--2---:R-:W-:-:S05]  /*23b0*/  LOP3.LUT R4, R18, 0xffffe000, RZ, 0xc0, !PT ;  /* 0xffffe00012047812 */ /* 0x004fca00078ec0ff */
[----:B------:R-:W-:Y:S01]  /*23c0*/  FMUL R5, R4, R89 ;  /* 0x0000005904057220 */ /* 0x000fe20000400000 */
[----:B------:R-:W-:-:S03]  /*23d0*/  LEA R4, P4, R14, R110, 0x2 ;  /* 0x0000006e0e047211 */ /* 0x000fc600078810ff */
[----:B------:R-:W-:Y:S01]  /*23e0*/  FFMA R107, R24, R88, R5 ;  /* 0x00000058186b7223 */ /* 0x000fe20000000005 */
[----:B------:R-:W-:-:S04]  /*23f0*/  IMAD.IADD R5, R105, 0x1, R15 ;  /* 0x0000000169057824 */ /* 0x000fc800078e020f */
[----:B------:R-:W-:Y:S02]  /*2400*/  F2FP.TF32.F32.PACK_B R107, R107 ;  /* 0x0000006bff6b723e */ /* 0x000fe400024050ff */
[----:B------:R-:W-:-:S03]  /*2410*/  LEA.HI.X R5, R14, R111, R5, 0x2, P4 ;  /* 0x0000006f0e057211 */ /* 0x000fc600020f1405 */
[----:B------:R0:W-:Y:S01]  /*2420*/  @P2 STG.E desc[UR36][R8.64], R107 ;  /* 0x0000006b08002986 */ /* 0x0001e2000c101924 */
[----:B------:R-:W-:Y:S05]  /*2430*/  @!P3 BRA `(.L_x_35) ;  /* 0x000000000004b947 */ /* 0x000fea0003800000 */
[----:B------:R1:W5:Y:S02]  /*2440*/  LDG.E.LTC128B R18, desc[UR36][R4.64+0x4] ;  /* 0x0000042404127981 */ /* 0x000364000c1e1920 */
.L_x_35:
[----:B------:R-:W-:Y:S05]  /*2450*/  BSYNC B1 ;  /* 0x0000000000017941 */ /* 0x000fea0003800000 */
.L_x_34:
[----:B-----5:R-:W-:Y:S01]  /*2460*/  LOP3.LUT R14, R18, 0xffffe000, RZ, 0xc0, !PT ;  /* 0xffffe000120e7812 */ /* 0x020fe200078ec0ff */
[----:B------:R-:W-:Y:S01]  /*2470*/  IMAD.IADD R21, R21, 0x1, R11 ;  /* 0x0000000115157824 */ /* 0x000fe200078e020b */
[----:B------:R-:W-:Y:S02]  /*2480*/  IADD3 R6, P2, R6, R10, RZ ;  /* 0x0000000a06067210 */ /* 0x000fe40007f5e0ff */
[----:B------:R-:W-:Y:S01]  /*2490*/  ISETP.GT.AND P0, PT, R0, 0x8, P0 ;  /* 0x000000080000780c */ /* 0x000fe20000704270 */
[----:B------:R-:W-:Y:S02]  /*24a0*/  FMUL R14, R14, R89 ;  /* 0x000000590e0e7220 */ /* 0x000fe40000400000 */
[----:B------:R-:W-:Y:S02]  /*24b0*/  IMAD.X R7, R21, 0x1, R7, P2 ;  /* 0x0000000115077824 */ /* 0x000fe400010e0607 */
[----:B------:R-:W-:Y:S01]  /*24c0*/  FFMA R25, R25, R88, R14 ;  /* 0x0000005819197223 */ /* 0x000fe2000000000e */
[----:B------:R-:W-:-:S04]  /*24d0*/  LEA R14, P2, R6, R110, 0x2 ;  /* 0x0000006e060e7211 */ /* 0x000fc800078410ff */
[----:B------:R-:W-:Y:S01]  /*24e0*/  LEA.HI.X R15, R6, R111, R7, 0x2, P2 ;  /* 0x0000006f060f7211 */ /* 0x000fe200010f1407 */
[----:B------:R-:W-:Y:S01]  /*24f0*/  @P3 IMAD.MOV.U32 R6, RZ, RZ, R8 ;  /* 0x000000ffff063224 */ /* 0x000fe200078e0008 */
[----:B------:R-:W-:Y:S01]  /*2500*/  F2FP.TF32.F32.PACK_B R25, R25 ;  /* 0x00000019ff19723e */ /* 0x000fe200024050ff */
[----:B------:R-:W-:-:S05]  /*2510*/  @P3 IMAD.MOV.U32 R7, RZ, RZ, R9 ;  /* 0x000000ffff073224 */ /* 0x000fca00078e0009 */
[----:B------:R2:W-:Y:S04]  /*2520*/  @P3 STG.E desc[UR36][R6.64+0x4], R25 ;  /* 0x0000041906003986 */ /* 0x0005e8000c101924 */
[----:B------:R-:W3:Y:S01]  /*2530*/  @P0 LDG.E.LTC128B R18, desc[UR36][R14.64] ;  /* 0x000000240e120981 */ /* 0x000ee2000c1e1920 */
[----:B------:R-:W-:Y:S01]  /*2540*/  IADD3 R12, P2, P3, R92, R10, R12 ;  /* 0x0000000a5c0c7210 */ /* 0x000fe20007b5e00c */
[----:B------:R-:W-:Y:S01]  /*2550*/  BSSY B1, `(.L_x_36) ;  /* 0x0000011000017945 */ /* 0x000fe20003800000 */
[----:B------:R-:W-:Y:S02]  /*2560*/  ISETP.GT.AND P1, PT, R0, 0x8, P1 ;  /* 0x000000080000780c */ /* 0x000fe40000f24270 */
[----:B------:R-:W-:-:S03]  /*2570*/  IADD3.X R13, R93, R21, R13, P2, P3 ;  /* 0x000000155d0d7210 */ /* 0x000fc600017e640d */
[----:B------:R-:W-:Y:S01]  /*2580*/  IMAD.WIDE.U32 R12, R19, R106, R12 ;  /* 0x0000006a130c7225 */ /* 0x000fe200078e000c */
[----:B------:R-:W-:-:S03]  /*2590*/  SHF.L.U64.HI R19, R94, 0x2, R95 ;  /* 0x000000025e137819 */ /* 0x000fc6000001025f */
[----:B------:R-:W-:Y:S01]  /*25a0*/  IMAD.IADD R13, R105, 0x1, R13 ;  /* 0x00000001690d7824 */ /* 0x000fe200078e020d */
[----:B--2---:R-:W-:-:S04]  /*25b0*/  LEA R6, P3, R12, R110, 0x2 ;  /* 0x0000006e0c067211 */ /* 0x004fc800078610ff */
[----:B------:R-:W-:Y:S02]  /*25c0*/  LEA.HI.X R7, R12, R111, R13, 0x2, P3 ;  /* 0x0000006f0c077211 */ /* 0x000fe400018f140d */
[----:B---3--:R-:W-:-:S05]  /*25d0*/  LOP3.LUT R10, R18, 0xffffe000, RZ, 0xc0, !PT ;  /* 0xffffe000120a7812 */ /* 0x008fca00078ec0ff */
[----:B------:R-:W-:Y:S01]  /*25e0*/  FMUL R11, R10, R89 ;  /* 0x000000590a0b7220 */ /* 0x000fe20000400000 */
[----:B------:R-:W-:-:S03]  /*25f0*/  LEA R10, P2, R94, R8, 0x2 ;  /* 0x000000085e0a7211 */ /* 0x000fc600078410ff */
[----:B------:R-:W-:Y:S02]  /*2600*/  FFMA R21, R26, R88, R11 ;  /* 0x000000581a157223 */ /* 0x000fe4000000000b */
[----:B------:R-:W-:-:S03]  /*2610*/  IMAD.X R11, R19, 0x1, R9, P2 ;  /* 0x00000001130b7824 */ /* 0x000fc600010e0609 */
[----:B------:R-:W-:-:S05]  /*2620*/  F2FP.TF32.F32.PACK_B R21, R21 ;  /* 0x00000015ff15723e */ /* 0x000fca00024050ff */
[----:B------:R2:W-:Y:S01]  /*2630*/  @P0 STG.E desc[UR36][R10.64], R21 ;  /* 0x000000150a000986 */ /* 0x0005e2000c101924 */
[----:B------:R-:W-:Y:S05]  /*2640*/  @!P1 BRA `(.L_x_37) ;  /* 0x0000000000049947 */ /* 0x000fea0003800000 */
[----:B------:R3:W5:Y:S02]  /*2650*/  LDG.E.LTC128B R18, desc[UR36][R6.64+0x4] ;  /* 0x0000042406127981 */ /* 0x000764000c1e1920 */
.L_x_37:
[----:B------:R-:W-:Y:S05]  /*2660*/  BSYNC B1 ;  /* 0x0000000000017941 */ /* 0x000fea0003800000 */
.L_x_36:
[----:B-----5:R-:W-:Y:S01]  /*2670*/  LOP3.LUT R12, R18, 0xffffe000, RZ, 0xc0, !PT ;  /* 0xffffe000120c7812 */ /* 0x020fe200078ec0ff */
[----:B------:R-:W-:Y:S01]  /*2680*/  BSSY B1, `(.L_x_38) ;  /* 0x0000009000017945 */ /* 0x000fe20003800000 */
[----:B------:R-:W-:-:S03]  /*2690*/  ISETP.GT.AND P0, PT, R3, 0x8, PT ;  /* 0x000000080300780c */ /* 0x000fc60003f04270 */
[----:B------:R-:W-:Y:S01]  /*26a0*/  FMUL R12, R12, R89 ;  /* 0x000000590c0c7220 */ /* 0x000fe20000400000 */
[----:B------:R-:W-:-:S03]  /*26b0*/  ISETP.GT.AND P2, PT, R0, RZ, P0 ;  /* 0x000000ff0000720c */ /* 0x000fc60000744270 */
[----:B------:R-:W-:-:S05]  /*26c0*/  FFMA R27, R27, R88, R12 ;  /* 0x000000581b1b7223 */ /* 0x000fca000000000c */
[----:B------:R-:W-:-:S05]  /*26d0*/  F2FP.TF32.F32.PACK_B R27, R27 ;  /* 0x0000001bff1b723e */ /* 0x000fca00024050ff */
[----:B------:R4:W-:Y:S01]  /*26e0*/  @P1 STG.E desc[UR36][R10.64+0x4], R27 ;  /* 0x0000041b0a001986 */ /* 0x0009e2000c101924 */
[----:B------:R-:W-:Y:S05]  /*26f0*/  @!P2 BRA `(.L_x_39) ;  /* 0x000000000004a947 */ /* 0x000fea0003800000 */
[----:B------:R0:W5:Y:S02]  /*2700*/  LDG.E.LTC128B R18, desc[UR36][R4.64+0x20] ;  /* 0x0000202404127981 */ /* 0x000164000c1e1920 */
.L_x_39:
[----:B------:R-:W-:Y:S05]  /*2710*/  BSYNC B1 ;  /* 0x0000000000017941 */ /* 0x000fea0003800000 */
.L_x_38:
        /* <DEDUP_REMOVED lines=10> */
.L_x_41:
[----:B------:R-:W-:Y:S05]  /*27c0*/  BSYNC B1 ;  /* 0x0000000000017941 */ /* 0x000fea0003800000 */
.L_x_40:
[----:B-----5:R-:W-:Y:S01]  /*27d0*/  LOP3.LUT R12, R18, 0xffffe000, RZ, 0xc0, !PT ;  /* 0xffffe000120c7812 */ /* 0x020fe200078ec0ff */
[----:B------:R-:W-:Y:S01]  /*27e0*/  BSSY B1, `(.L_x_42) ;  /* 0x0000008000017945 */ /* 0x000fe20003800000 */
[----:B------:R-:W-:-:S03]  /*27f0*/  ISETP.GT.AND P0, PT, R0, 0x8, P0 ;  /* 0x000000080000780c */ /* 0x000fc60000704270 */
[----:B------:R-:W-:-:S04]  /*2800*/  FMUL R12, R12, R89 ;  /* 0x000000590c0c7220 */ /* 0x000fc80000400000 */
[----:B------:R-:W-:-:S05]  /*2810*/  FFMA R29, R29, R88, R12 ;  /* 0x000000581d1d7223 */ /* 0x000fca000000000c */
[----:B------:R-:W-:-:S05]  /*2820*/  F2FP.TF32.F32.PACK_B R29, R29 ;  /* 0x0000001dff1d723e */ /* 0x000fca00024050ff */
[----:B------:R0:W-:Y:S01]  /*2830*/  @P3 STG.E desc[UR36][R8.64+0x24], R29 ;  /* 0x0000241d08003986 */ /* 0x0001e2000c101924 */
[----:B------:R-:W-:Y:S05]  /*2840*/  @!P0 BRA `(.L_x_43) ;  /* 0x0000000000048947 */ /* 0x000fea0003800000 */
[----:B------:R0:W5:Y:S02]  /*2850*/  LDG.E.LTC128B R18, desc[UR36][R6.64+0x20] ;  /* 0x0000202406127981 */ /* 0x000164000c1e1920 */
.L_x_43:
[----:B------:R-:W-:Y:S05]  /*2860*/  BSYNC B1 ;  /* 0x0000000000017941 */ /* 0x000fea0003800000 */
.L_x_42:
[----:B-----5:R-:W-:Y:S01]  /*2870*/  LOP3.LUT R12, R18, 0xffffe000, RZ, 0xc0, !PT ;  /* 0xffffe000120c7812 */ /* 0x020fe200078ec0ff */
[----:B------:R-:W-:Y:S01]  /*2880*/  BSSY B1, `(.L_x_44) ;  /* 0x0000008000017945 */ /* 0x000fe20003800000 */
[----:B------:R-:W-:-:S03]  /*2890*/  ISETP.GT.AND P1, PT, R0, 0x8, P1 ;  /* 0x000000080000780c */ /* 0x000fc60000f24270 */
[----:B0-----:R-:W-:-:S04]  /*28a0*/  FMUL R13, R12, R89 ;  /* 0x000000590c0d7220 */ /* 0x001fc80000400000 */
[----:B------:R-:W-:-:S05]  /*28b0*/  FFMA R13, R30, R88, R13 ;  /* 0x000000581e0d7223 */ /* 0x000fca000000000d */
[----:B------:R-:W-:-:S05]  /*28c0*/  F2FP.TF32.F32.PACK_B R13, R13 ;  /* 0x0000000dff0d723e */ /* 0x000fca00024050ff */
[----:B------:R0:W-:Y:S01]  /*28d0*/  @P0 STG.E desc[UR36][R10.64+0x20], R13 ;  /* 0x0000200d0a000986 */ /* 0x0001e2000c101924 */
[----:B------:R-:W-:Y:S05]  /*28e0*/  @!P1 BRA `(.L_x_45) ;  /* 0x0000000000049947 */ /* 0x000fea0003800000 */
[----:B------:R0:W5:Y:S02]  /*28f0*/  LDG.E.LTC128B R18, desc[UR36][R6.64+0x24] ;  /* 0x0000242406127981 */ /* 0x000164000c1e1920 */
.L_x_45:
[----:B------:R-:W-:Y:S05]  /*2900*/  BSYNC B1 ;  /* 0x0000000000017941 */ /* 0x000fea0003800000 */
.L_x_44:
        /* <DEDUP_REMOVED lines=10> */
.L_x_47:
[----:B------:R-:W-:Y:S05]  /*29b0*/  BSYNC B1 ;  /* 0x0000000000017941 */ /* 0x000fea0003800000 */
.L_x_46:
[----:B-----5:R-:W-:Y:S01]  /*29c0*/  LOP3.LUT R12, R18, 0xffffe000, RZ, 0xc0, !PT ;  /* 0xffffe000120c7812 */ /* 0x020fe200078ec0ff */
[----:B------:R-:W-:Y:S01]  /*29d0*/  BSSY B1, `(.L_x_48) ;  /* 0x0000009000017945 */ /* 0x000fe20003800000 */
[----:B------:R-:W-:-:S03]  /*29e0*/  ISETP.GT.AND P1, PT, R3, 0x11, PT ;  /* 0x000000110300780c */ /* 0x000fc60003f24270 */
[----:B0-----:R-:W-:Y:S01]  /*29f0*/  FMUL R13, R12, R89 ;  /* 0x000000590c0d7220 */ /* 0x001fe20000400000 */
[----:B------:R-:W-:-:S03]  /*2a00*/  ISETP.GT.AND P3, PT, R0, RZ, P1 ;  /* 0x000000ff0000720c */ /* 0x000fc60000f64270 */
[----:B------:R-:W-:-:S05]  /*2a10*/  FFMA R13, R32, R88, R13 ;  /* 0x00000058200d7223 */ /* 0x000fca000000000d */
[----:B------:R-:W-:-:S05]  /*2a20*/  F2FP.TF32.F32.PACK_B R13, R13 ;  /* 0x0000000dff0d723e */ /* 0x000fca00024050ff */
[----:B------:R0:W-:Y:S01]  /*2a30*/  @P2 STG.E desc[UR36][R8.64+0x40], R13 ;  /* 0x0000400d08002986 */ /* 0x0001e2000c101924 */
[----:B------:R-:W-:Y:S05]  /*2a40*/  @!P3 BRA `(.L_x_49) ;  /* 0x000000000004b947 */ /* 0x000fea0003800000 */
[----:B------:R0:W5:Y:S02]  /*2a50*/  LDG.E.LTC128B R18, desc[UR36][R4.64+0x44] ;  /* 0x0000442404127981 */ /* 0x000164000c1e1920 */
.L_x_49:
[----:B------:R-:W-:Y:S05]  /*2a60*/  BSYNC B1 ;  /* 0x0000000000017941 */ /* 0x000fea0003800000 */
.L_x_48:
        /* <DEDUP_REMOVED lines=9> */
.L_x_51:
[----:B------:R-:W-:Y:S05]  /*2b00*/  BSYNC B1 ;  /* 0x0000000000017941 */ /* 0x000fea0003800000 */
.L_x_50:
        /* <DEDUP_REMOVED lines=9> */
.L_x_53:
[----:B------:R-:W-:Y:S05]  /*2ba0*/  BSYNC B1 ;  /* 0x0000000000017941 */ /* 0x000fea0003800000 */
.L_x_52:
        /* <DEDUP_REMOVED lines=10> */
.L_x_55:
[----:B------:R-:W-:Y:S05]  /*2c50*/  BSYNC B1 ;  /* 0x0000000000017941 */ /* 0x000fea0003800000 */
.L_x_54:
        /* <DEDUP_REMOVED lines=10> */
.L_x_57:
[----:B------:R-:W-:Y:S05]  /*2d00*/  BSYNC B1 ;  /* 0x0000000000017941 */ /* 0x000fea0003800000 */
.L_x_56:
        /* <DEDUP_REMOVED lines=9> */
.L_x_59:
[----:B------:R-:W-:Y:S05]  /*2da0*/  BSYNC B1 ;  /* 0x0000000000017941 */ /* 0x000fea0003800000 */
.L_x_58:
        /* <DEDUP_REMOVED lines=9> */
.L_x_61:
[----:B------:R-:W-:Y:S05]  /*2e40*/  BSYNC B1 ;  /* 0x0000000000017941 */ /* 0x000fea0003800000 */
.L_x_60:
        /* <DEDUP_REMOVED lines=10> */
.L_x_63:
[----:B------:R-:W-:Y:S05]  /*2ef0*/  BSYNC B1 ;  /* 0x0000000000017941 */ /* 0x000fea0003800000 */
.L_x_62:
        /* <DEDUP_REMOVED lines=10> */
.L_x_65:
[----:B------:R-:W-:Y:S05]  /*2fa0*/  BSYNC B1 ;  /* 0x0000000000017941 */ /* 0x000fea0003800000 */
.L_x_64:
        /* <DEDUP_REMOVED lines=9> */
.L_x_67:
[----:B------:R-:W-:Y:S05]  /*3040*/  BSYNC B1 ;  /* 0x0000000000017941 */ /* 0x000fea0003800000 */
.L_x_66:
        /* <DEDUP_REMOVED lines=9> */
.L_x_69:
[----:B------:R-:W-:Y:S05]  /*30e0*/  BSYNC B1 ;  /* 0x0000000000017941 */ /* 0x000fea0003800000 */
.L_x_68:
        /* <DEDUP_REMOVED lines=10> */
.L_x_71:
[----:B------:R-:W-:Y:S05]  /*3190*/  BSYNC B1 ;  /* 0x0000000000017941 */ /* 0x000fea0003800000 */
.L_x_70:
        /* <DEDUP_REMOVED lines=10> */
.L_x_73:
[----:B------:R-:W-:Y:S05]  /*3240*/  BSYNC B1 ;  /* 0x0000000000017941 */ /* 0x000fea0003800000 */
.L_x_72:
        /* <DEDUP_REMOVED lines=9> */
.L_x_75:
[----:B------:R-:W-:Y:S05]  /*32e0*/  BSYNC B1 ;  /* 0x0000000000017941 */ /* 0x000fea0003800000 */
.L_x_74:
        /* <DEDUP_REMOVED lines=9> */
.L_x_77:
[----:B------:R-:W-:Y:S05]  /*3380*/  BSYNC B1 ;  /* 0x0000000000017941 */ /* 0x000fea0003800000 */
.L_x_76:
        /* <DEDUP_REMOVED lines=10> */
.L_x_79:
[----:B------:R-:W-:Y:S05]  /*3430*/  BSYNC B1 ;  /* 0x0000000000017941 */ /* 0x000fea0003800000 */
.L_x_78:
        /* <DEDUP_REMOVED lines=10> */
.L_x_81:
[----:B------:R-:W-:Y:S05]  /*34e0*/  BSYNC B1 ;  /* 0x0000000000017941 */ /* 0x000fea0003800000 */
.L_x_80:
        /* <DEDUP_REMOVED lines=9> */
.L_x_83:
[----:B------:R-:W-:Y:S05]  /*3580*/  BSYNC B1 ;  /* 0x0000000000017941 */ /* 0x000fea0003800000 */
.L_x_82:
        /* <DEDUP_REMOVED lines=9> */
.L_x_85:
[----:B------:R-:W-:Y:S05]  /*3620*/  BSYNC B1 ;  /* 0x0000000000017941 */ /* 0x000fea0003800000 */
.L_x_84:
        /* <DEDUP_REMOVED lines=10> */
.L_x_87:
[----:B------:R-:W-:Y:S05]  /*36d0*/  BSYNC B1 ;  /* 0x0000000000017941 */ /* 0x000fea0003800000 */
.L_x_86:
        /* <DEDUP_REMOVED lines=10> */
.L_x_89:
[----:B------:R-:W-:Y:S05]  /*3780*/  BSYNC B1 ;  /* 0x0000000000017941 */ /* 0x000fea0003800000 */
.L_x_88:
        /* <DEDUP_REMOVED lines=9> */
.L_x_91:
[----:B------:R-:W-:Y:S05]  /*3820*/  BSYNC B1 ;  /* 0x0000000000017941 */ /* 0x000fea0003800000 */
.L_x_90:
        /* <DEDUP_REMOVED lines=9> */
.L_x_93:
[----:B------:R-:W-:Y:S05]  /*38c0*/  BSYNC B1 ;  /* 0x0000000000017941 */ /* 0x000fea0003800000 */
.L_x_92:
        /* <DEDUP_REMOVED lines=10> */
.L_x_95:
[----:B------:R-:W-:Y:S05]  /*3970*/  BSYNC B1 ;  /* 0x0000000000017941 */ /* 0x000fea0003800000 */
.L_x_94:
        /* <DEDUP_REMOVED lines=10> */
.L_x_97:
[----:B------:R-:W-:Y:S05]  /*3a20*/  BSYNC B1 ;  /* 0x0000000000017941 */ /* 0x000fea0003800000 */
.L_x_96:
        /* <DEDUP_REMOVED lines=9> */
.L_x_99:
[----:B------:R-:W-:Y:S05]  /*3ac0*/  BSYNC B1 ;  /* 0x0000000000017941 */ /* 0x000fea0003800000 */
.L_x_98:
        /* <DEDUP_REMOVED lines=9> */
.L_x_101:
[----:B------:R-:W-:Y:S05]  /*3b60*/  BSYNC B1 ;  /* 0x0000000000017941 */ /* 0x000fea0003800000 */
.L_x_100:
        /* <DEDUP_REMOVED lines=10> */
.L_x_103:
[----:B------:R-:W-:Y:S05]  /*3c10*/  BSYNC B1 ;  /* 0x0000000000017941 */ /* 0x000fea0003800000 */
.L_x_102:
        /* <DEDUP_REMOVED lines=10> */
.L_x_105:
[----:B------:R-:W-:Y:S05]  /*3cc0*/  BSYNC B1 ;  /* 0x0000000000017941 */ /* 0x000fea0003800000 */
.L_x_104:
        /* <DEDUP_REMOVED lines=9> */
.L_x_107:
[----:B------:R-:W-:Y:S05]  /*3d60*/  BSYNC B1 ;  /* 0x0000000000017941 */ /* 0x000fea0003800000 */
.L_x_106:
        /* <DEDUP_REMOVED lines=9> */
.L_x_109:
[----:B------:R-:W-:Y:S05]  /*3e00*/  BSYNC B1 ;  /* 0x0000000000017941 */ /* 0x000fea0003800000 */
.L_x_108:
        /* <DEDUP_REMOVED lines=10> */
.L_x_111:
[----:B------:R-:W-:Y:S05]  /*3eb0*/  BSYNC B1 ;  /* 0x0000000000017941 */ /* 0x000fea0003800000 */
.L_x_110:
        /* <DEDUP_REMOVED lines=10> */
.L_x_113:
[----:B------:R-:W-:Y:S05]  /*3f60*/  BSYNC B1 ;  /* 0x0000000000017941 */ /* 0x000fea0003800000 */
.L_x_112:
        /* <DEDUP_REMOVED lines=9> */
.L_x_115:
[----:B------:R-:W-:Y:S05]  /*4000*/  BSYNC B1 ;  /* 0x0000000000017941 */ /* 0x000fea0003800000 */
.L_x_114:
        /* <DEDUP_REMOVED lines=9> */
.L_x_117:
[----:B------:R-:W-:Y:S05]  /*40a0*/  BSYNC B1 ;  /* 0x0000000000017941 */ /* 0x000fea0003800000 */
.L_x_116:
        /* <DEDUP_REMOVED lines=10> */
.L_x_119:
[----:B------:R-:W-:Y:S05]  /*4150*/  BSYNC B1 ;  /* 0x0000000000017941 */ /* 0x000fea0003800000 */
.L_x_118:
        /* <DEDUP_REMOVED lines=10> */
.L_x_121:
[----:B------:R-:W-:Y:S05]  /*4200*/  BSYNC B1 ;  /* 0x0000000000017941 */ /* 0x000fea0003800000 */
.L_x_120:
        /* <DEDUP_REMOVED lines=9> */
.L_x_123:
[----:B------:R-:W-:Y:S05]  /*42a0*/  BSYNC B1 ;  /* 0x0000000000017941 */ /* 0x000fea0003800000 */
.L_x_122:
        /* <DEDUP_REMOVED lines=9> */
.L_x_125:
[----:B------:R-:W-:Y:S05]  /*4340*/  BSYNC B1 ;  /* 0x0000000000017941 */ /* 0x000fea0003800000 */
.L_x_124:
        /* <DEDUP_REMOVED lines=10> */
.L_x_127:
[----:B------:R-:W-:Y:S05]  /*43f0*/  BSYNC B1 ;  /* 0x0000000000017941 */ /* 0x000fea0003800000 */
.L_x_126:
        /* <DEDUP_REMOVED lines=10> */
.L_x_129:
[----:B------:R-:W-:Y:S05]  /*44a0*/  BSYNC B1 ;  /* 0x0000000000017941 */ /* 0x000fea0003800000 */
.L_x_128:
        /* <DEDUP_REMOVED lines=9> */
.L_x_131:
[----:B------:R-:W-:Y:S05]  /*4540*/  BSYNC B1 ;  /* 0x0000000000017941 */ /* 0x000fea0003800000 */
.L_x_130:
        /* <DEDUP_REMOVED lines=9> */
.L_x_133:
[----:B------:R-:W-:Y:S05]  /*45e0*/  BSYNC B1 ;  /* 0x0000000000017941 */ /* 0x000fea0003800000 */
.L_x_132:
        /* <DEDUP_REMOVED lines=10> */
.L_x_135:
[----:B------:R-:W-:Y:S05]  /*4690*/  BSYNC B1 ;  /* 0x0000000000017941 */ /* 0x000fea0003800000 */
.L_x_134:
        /* <DEDUP_REMOVED lines=10> */
.L_x_137:
[----:B------:R-:W-:Y:S05]  /*4740*/  BSYNC B1 ;  /* 0x0000000000017941 */ /* 0x000fea0003800000 */
.L_x_136:
        /* <DEDUP_REMOVED lines=9> */
.L_x_139:
[----:B------:R-:W-:Y:S05]  /*47e0*/  BSYNC B1 ;  /* 0x0000000000017941 */ /* 0x000fea0003800000 */
.L_x_138:
        /* <DEDUP_REMOVED lines=9> */
.L_x_141:
[----:B------:R-:W-:Y:S05]  /*4880*/  BSYNC B1 ;  /* 0x0000000000017941 */ /* 0x000fea0003800000 */
.L_x_140:
        /* <DEDUP_REMOVED lines=10> */
.L_x_143:
[----:B------:R-:W-:Y:S05]  /*4930*/  BSYNC B1 ;  /* 0x0000000000017941 */ /* 0x000fea0003800000 */
.L_x_142:
        /* <DEDUP_REMOVED lines=10> */
.L_x_145:
[----:B------:R-:W-:Y:S05]  /*49e0*/  BSYNC B1 ;  /* 0x0000000000017941 */ /* 0x000fea0003800000 */
.L_x_144:
        /* <DEDUP_REMOVED lines=9> */
.L_x_147:
[----:B------:R-:W-:Y:S05]  /*4a80*/  BSYNC B1 ;  /* 0x0000000000017941 */ /* 0x000fea0003800000 */
.L_x_146:
        /* <DEDUP_REMOVED lines=9> */
.L_x_149:
[----:B------:R-:W-:Y:S05]  /*4b20*/  BSYNC B1 ;  /* 0x0000000000017941 */ /* 0x000fea0003800000 */
.L_x_148:
        /* <DEDUP_REMOVED lines=10> */
.L_x_151:
[----:B------:R-:W-:Y:S05]  /*4bd0*/  BSYNC B1 ;  /* 0x0000000000017941 */ /* 0x000fea0003800000 */
.L_x_150:
        /* <DEDUP_REMOVED lines=10> */
.L_x_153:
[----:B------:R-:W-:Y:S05]  /*4c80*/  BSYNC B1 ;  /* 0x0000000000017941 */ /* 0x000fea0003800000 */
.L_x_152:
[----:B01---5:R-:W-:Y:S01]  /*4c90*/  LOP3.LUT R4, R18, 0xffffe000, RZ, 0xc0, !PT ;  /* 0xffffe00012047812 */ /* 0x023fe200078ec0ff */
        /* <DEDUP_REMOVED lines=8> */
.L_x_155:
[----:B------:R-:W-:Y:S05]  /*4d20*/  BSYNC B1 ;  /* 0x0000000000017941 */ /* 0x000fea0003800000 */
.L_x_154:
[----:B-----5:R-:W-:Y:S01]  /*4d30*/  LOP3.LUT R4, R18, 0xffffe000, RZ, 0xc0, !PT ;  /* 0xffffe00012047812 */ /* 0x020fe200078ec0ff */
[----:B------:R-:W-:Y:S01]  /*4d40*/  @P0 IMAD.MOV.U32 R5, RZ, RZ, R11 ;  /* 0x000000ffff050224 */ /* 0x000fe200078e000b */
[----:B------:R-:W-:Y:S01]  /*4d50*/  ISETP.GT.AND P1, PT, R0, 0x8, P1 ;  /* 0x000000080000780c */ /* 0x000fe20000f24270 */
[----:B------:R-:W-:Y:S02]  /*4d60*/  BSSY B1, `(.L_x_156) ;  /* 0x0000008000017945 */ /* 0x000fe40003800000 */
[----:B------:R-:W-:Y:S01]  /*4d70*/  FMUL R3, R4, R89 ;  /* 0x0000005904037220 */ /* 0x000fe20000400000 */
[----:B------:R-:W-:-:S03]  /*4d80*/  @P0 IMAD.MOV.U32 R4, RZ, RZ, R10 ;  /* 0x000000ffff040224 */ /* 0x000fc600078e000a */
[----:B------:R-:W-:-:S05]  /*4d90*/  FFMA R3, R86, R88, R3 ;  /* 0x0000005856037223 */ /* 0x000fca0000000003 */
[----:B------:R-:W-:-:S05]  /*4da0*/  F2FP.TF32.F32.PACK_B R3, R3 ;  /* 0x00000003ff03723e */ /* 0x000fca00024050ff */
[----:B------:R0:W-:Y:S01]  /*4db0*/  @P0 STG.E desc[UR36][R4.64+0x1e0], R3 ;  /* 0x0001e00304000986 */ /* 0x0001e2000c101924 */
[----:B------:R-:W-:Y:S05]  /*4dc0*/  @!P1 BRA `(.L_x_157) ;  /* 0x0000000000049947 */ /* 0x000fea0003800000 */
[----:B------:R0:W5:Y:S02]  /*4dd0*/  LDG.E.LTC128B R18, desc[UR36][R6.64+0x1e4] ;  /* 0x0001e42406127981 */ /* 0x000164000c1e1920 */
.L_x_157:
[----:B------:R-:W-:Y:S05]  /*4de0*/  BSYNC B1 ;  /* 0x0000000000017941 */ /* 0x000fea0003800000 */
.L_x_156:
[----:B------:R-:W-:Y:S05]  /*4df0*/  @!P1 BRA `(.L_x_158) ;  /* 0x0000001000b09947 */ /* 0x000fea0003800000 */
[----:B-----5:R-:W-:-:S05]  /*4e00*/  LOP3.LUT R18, R18, 0xffffe000, RZ, 0xc0, !PT ;  /* 0xffffe00012127812 */ /* 0x020fca00078ec0ff */
[----:B------:R-:W-:-:S04]  /*4e10*/  FMUL R18, R18, R89 ;  /* 0x0000005912127220 */ /* 0x000fc80000400000 */
[----:B------:R-:W-:-:S05]  /*4e20*/  FFMA R87, R87, R88, R18 ;  /* 0x0000005857577223 */ /* 0x000fca0000000012 */
[----:B------:R-:W-:-:S05]  /*4e30*/  F2FP.TF32.F32.PACK_B R87, R87 ;  /* 0x00000057ff57723e */ /* 0x000fca00024050ff */
[----:B------:R0:W-:Y:S01]  /*4e40*/  STG.E desc[UR36][R10.64+0x1e4], R87 ;  /* 0x0001e4570a007986 */ /* 0x0001e2000c101924 */
[----:B------:R-:W-:Y:S05]  /*4e50*/  BRA `(.L_x_158) ;  /* 0x0000001000987947 */ /* 0x000fea0003800000 */
.L_x_33:
[----:B------:R-:W-:Y:S01]  /*4e60*/  ISETP.GT.AND P4, PT, R3, 0x1, PT ;  /* 0x000000010300780c */ /* 0x000fe20003f84270 */
[----:B------:R-:W-:Y:S01]  /*4e70*/  ULDC.64 UR4, c[0x0][0x5c0] ;  /* 0x0001700000047ab9 */ /* 0x000fe20000000a00 */
[-C--:B------:R-:W-:Y:S01]  /*4e80*/  FMUL R9, R24, R88.reuse ;  /* 0x0000005818097220 */ /* 0x080fe20000400000 */
[----:B------:R-:W-:Y:S01]  /*4e90*/  LEA R4, P3, R104, UR4, 0x2 ;  /* 0x0000000468047c11 */ /* 0x000fe2000f8610ff */
[-C--:B------:R-:W-:Y:S01]  /*4ea0*/  FMUL R25, R25, R88.reuse ;  /* 0x0000005819197220 */ /* 0x080fe20000400000 */
[----:B------:R-:W-:Y:S01]  /*4eb0*/  ISETP.GT.AND P1, PT, R0, RZ, P4 ;  /* 0x000000ff0000720c */ /* 0x000fe20002724270 */
[-C--:B------:R-:W-:Y:S01]  /*4ec0*/  FMUL R11, R26, R88.reuse ;  /* 0x000000581a0b7220 */ /* 0x080fe20000400000 */
[----:B------:R-:W-:Y:S01]  /*4ed0*/  LEA.HI.X R5, R104, UR5, R113, 0x2, P3 ;  /* 0x0000000568057c11 */ /* 0x000fe200098f1471 */
[-C--:B------:R-:W-:Y:S01]  /*4ee0*/  FMUL R27, R27, R88.reuse ;  /* 0x000000581b1b7220 */ /* 0x080fe20000400000 */
[----:B------:R-:W-:Y:S01]  /*4ef0*/  F2FP.TF32.F32.PACK_B R9, R9 ;  /* 0x00000009ff09723e */ /* 0x000fe200024050ff */
[-C--:B------:R-:W-:Y:S01]  /*4f00*/  FMUL R29, R29, R88.reuse ;  /* 0x000000581d1d7220 */ /* 0x080fe20000400000 */
[----:B------:R-:W-:Y:S01]  /*4f10*/  F2FP.TF32.F32.PACK_B R25, R25 ;  /* 0x00000019ff19723e */ /* 0x000fe200024050ff */
[----:B------:R-:W-:Y:S01]  /*4f20*/  FMUL R31, R31, R88 ;  /* 0x000000581f1f7220 */ /* 0x000fe20000400000 */
[C---:B------:R-:W-:Y:S01]  /*4f30*/  SHF.L.U64.HI R7, R94.reuse, 0x2, R95 ;  /* 0x000000025e077819 */ /* 0x040fe2000001025f */
[----:B------:R0:W-:Y:S01]  /*4f40*/  @P2 STG.E desc[UR36][R4.64], R9 ;  /* 0x0000000904002986 */ /* 0x0001e2000c101924 */
[----:B------:R-:W-:Y:S01]  /*4f50*/  LEA R6, P3, R94, R4, 0x2 ;  /* 0x000000045e067211 */ /* 0x000fe200078610ff */
[-C--:B------:R-:W-:Y:S01]  /*4f60*/  FMUL R13, R32, R88.reuse ;  /* 0x00000058200d7220 */ /* 0x080fe20000400000 */
[C---:B------:R-:W-:Y:S01]  /*4f70*/  ISETP.GT.AND P2, PT, R3.reuse, 0x8, PT ;  /* 0x000000080300780c */ /* 0x040fe20003f44270 */
[----:B------:R-:W-:Y:S01]  /*4f80*/  @P1 STG.E desc[UR36][R4.64+0x4], R25 ;  /* 0x0000041904001986 */ /* 0x000fe2000c101924 */
[----:B------:R-:W-:Y:S01]  /*4f90*/  ISETP.GT.AND P1, PT, R3, 0x9, PT ;  /* 0x000000090300780c */ /* 0x000fe20003f24270 */
[----:B------:R-:W-:Y:S01]  /*4fa0*/  IMAD.X R7, R7, 0x1, R5, P3 ;  /* 0x0000000107077824 */ /* 0x000fe200018e0605 */
[C---:B------:R-:W-:Y:S01]  /*4fb0*/  ISETP.GT.AND P0, PT, R0.reuse, 0x8, P0 ;  /* 0x000000080000780c */ /* 0x040fe20000704270 */
[-C--:B------:R-:W-:Y:S01]  /*4fc0*/  FMUL R33, R33, R88.reuse ;  /* 0x0000005821217220 */ /* 0x080fe20000400000 */
[C---:B------:R-:W-:Y:S01]  /*4fd0*/  ISETP.GT.AND P4, PT, R0.reuse, 0x8, P4 ;  /* 0x000000080000780c */ /* 0x040fe20002784270 */
[-C--:B------:R-:W-:Y:S01]  /*4fe0*/  FMUL R35, R35, R88.reuse ;  /* 0x0000005823237220 */ /* 0x080fe20000400000 */
[----:B------:R-:W-:Y:S01]  /*4ff0*/  ISETP.GT.AND P5, PT, R0, RZ, P2 ;  /* 0x000000ff0000720c */ /* 0x000fe200017a4270 */
[-C--:B0-----:R-:W-:Y:S01]  /*5000*/  FMUL R9, R28, R88.reuse ;  /* 0x000000581c097220 */ /* 0x081fe20000400000 */
[C---:B------:R-:W-:Y:S01]  /*5010*/  ISETP.GT.AND P3, PT, R0.reuse, RZ, P1 ;  /* 0x000000ff0000720c */ /* 0x040fe20000f64270 */
[-C--:B------:R-:W-:Y:S01]  /*5020*/  FMUL R37, R37, R88.reuse ;  /* 0x0000005825257220 */ /* 0x080fe20000400000 */
[----:B------:R-:W-:Y:S01]  /*5030*/  F2FP.TF32.F32.PACK_B R11, R11 ;  /* 0x0000000bff0b723e */ /* 0x000fe200024050ff */
[-C--:B------:R-:W-:Y:S01]  /*5040*/  FMUL R39, R39, R88.reuse ;  /* 0x0000005827277220 */ /* 0x080fe20000400000 */
[----:B------:R-:W-:Y:S01]  /*5050*/  F2FP.TF32.F32.PACK_B R27, R27 ;  /* 0x0000001bff1b723e */ /* 0x000fe200024050ff */
[-C--:B------:R-:W-:Y:S01]  /*5060*/  FMUL R41, R41, R88.reuse ;  /* 0x0000005829297220 */ /* 0x080fe20000400000 */
[----:B------:R-:W-:Y:S01]  /*5070*/  F2FP.TF32.F32.PACK_B R9, R9 ;  /* 0x00000009ff09723e */ /* 0x000fe200024050ff */
[----:B------:R0:W-:Y:S01]  /*5080*/  @P0 STG.E desc[UR36][R6.64], R11 ;  /* 0x0000000b06000986 */ /* 0x0001e2000c101924 */
[----:B------:R-:W-:Y:S01]  /*5090*/  F2FP.TF32.F32.PACK_B R29, R29 ;  /* 0x0000001dff1d723e */ /* 0x000fe200024050ff */
[-C--:B------:R-:W-:Y:S01]  /*50a0*/  FMUL R43, R43, R88.reuse ;  /* 0x000000582b2b7220 */ /* 0x080fe20000400000 */
[----:B------:R-:W-:Y:S01]  /*50b0*/  ISETP.GT.AND P0, PT, R3, 0x10, PT ;  /* 0x000000100300780c */ /* 0x000fe20003f04270 */
[----:B------:R-:W-:Y:S01]  /*50c0*/  @P4 STG.E desc[UR36][R6.64+0x4], R27 ;  /* 0x0000041b06004986 */ /* 0x000fe2000c101924 */
[C---:B------:R-:W-:Y:S01]  /*50d0*/  ISETP.GT.AND P2, PT, R0.reuse, 0x8, P2 ;  /* 0x000000080000780c */ /* 0x040fe20001744270 */
[-C--:B------:R-:W-:Y:S01]  /*50e0*/  FMUL R45, R45, R88.reuse ;  /* 0x000000582d2d7220 */ /* 0x080fe20000400000 */
[C---:B------:R-:W-:Y:S01]  /*50f0*/  ISETP.GT.AND P1, PT, R0.reuse, 0x8, P1 ;  /* 0x000000080000780c */ /* 0x040fe20000f24270 */
[----:B------:R1:W-:Y:S01]  /*5100*/  @P5 STG.E desc[UR36][R4.64+0x20], R9 ;  /* 0x0000200904005986 */ /* 0x0003e2000c101924 */
[----:B------:R-:W-:Y:S01]  /*5110*/  ISETP.GT.AND P5, PT, R0, RZ, P0 ;  /* 0x000000ff0000720c */ /* 0x000fe200007a4270 */
[-C--:B------:R-:W-:Y:S01]  /*5120*/  FMUL R47, R47, R88.reuse ;  /* 0x000000582f2f7220 */ /* 0x080fe20000400000 */
[----:B------:R-:W-:Y:S01]  /*5130*/  F2FP.TF32.F32.PACK_B R31, R31 ;  /* 0x0000001fff1f723e */ /* 0x000fe200024050ff */
[----:B------:R-:W-:Y:S01]  /*5140*/  @P3 STG.E desc[UR36][R4.64+0x24], R29 ;  /* 0x0000241d04003986 */ /* 0x000fe2000c101924 */
[----:B------:R-:W-:Y:S01]  /*5150*/  ISETP.GT.AND P3, PT, R3, 0x11, PT ;  /* 0x000000110300780c */ /* 0x000fe20003f64270 */
[-C--:B0-----:R-:W-:Y:S01]  /*5160*/  FMUL R11, R30, R88.reuse ;  /* 0x000000581e0b7220 */ /* 0x081fe20000400000 */
[----:B------:R-:W-:Y:S01]  /*5170*/  F2FP.TF32.F32.PACK_B R13, R13 ;  /* 0x0000000dff0d723e */ /* 0x000fe200024050ff */
[-C--:B------:R-:W-:Y:S01]  /*5180*/  FMUL R49, R49, R88.reuse ;  /* 0x0000005831317220 */ /* 0x080fe20000400000 */
[----:B------:R-:W-:Y:S01]  /*5190*/  ISETP.GT.AND P4, PT, R0, RZ, P3 ;  /* 0x000000ff0000720c */ /* 0x000fe20001f84270 */
[-C--:B------:R-:W-:Y:S01]  /*51a0*/  FMUL R51, R51, R88.reuse ;  /* 0x0000005833337220 */ /* 0x080fe20000400000 */
[----:B------:R-:W-:Y:S01]  /*51b0*/  F2FP.TF32.F32.PACK_B R11, R11 ;  /* 0x0000000bff0b723e */ /* 0x000fe200024050ff */
[-C--:B-1----:R-:W-:Y:S01]  /*51c0*/  FMUL R9, R34, R88.reuse ;  /* 0x0000005822097220 */ /* 0x082fe20000400000 */
[----:B------:R-:W-:Y:S01]  /*51d0*/  F2FP.TF32.F32.PACK_B R33, R33 ;  /* 0x00000021ff21723e */ /* 0x000fe200024050ff */
[-C--:B------:R-:W-:Y:S01]  /*51e0*/  FMUL R53, R53, R88.reuse ;  /* 0x0000005835357220 */ /* 0x080fe20000400000 */
[C---:B------:R-:W-:Y:S01]  /*51f0*/  ISETP.GT.AND P0, PT, R0.reuse, 0x8, P0 ;  /* 0x000000080000780c */ /* 0x040fe20000704270 */
[----:B------:R0:W-:Y:S01]  /*5200*/  @P2 STG.E desc[UR36][R6.64+0x20], R11 ;  /* 0x0000200b06002986 */ /* 0x0001e2000c101924 */
[----:B------:R-:W-:Y:S01]  /*5210*/  ISETP.GT.AND P2, PT, R3, 0x19, PT ;  /* 0x000000190300780c */ /* 0x000fe20003f44270 */
[-C--:B------:R-:W-:Y:S01]  /*5220*/  FMUL R55, R55, R88.reuse ;  /* 0x0000005837377220 */ /* 0x080fe20000400000 */
[----:B------:R-:W-:Y:S01]  /*5230*/  F2FP.TF32.F32.PACK_B R9, R9 ;  /* 0x00000009ff09723e */ /* 0x000fe200024050ff */
[----:B------:R-:W-:Y:S01]  /*5240*/  @P1 STG.E desc[UR36][R6.64+0x24], R31 ;  /* 0x0000241f06001986 */ /* 0x000fe2000c101924 */
[----:B------:R-:W-:Y:S01]  /*5250*/  ISETP.GT.AND P1, PT, R3, 0x18, PT ;  /* 0x000000180300780c */ /* 0x000fe20003f24270 */
[-C--:B------:R-:W-:Y:S01]  /*5260*/  FMUL R57, R57, R88.reuse ;  /* 0x0000005839397220 */ /* 0x080fe20000400000 */
[----:B------:R-:W-:Y:S01]  /*5270*/  F2FP.TF32.F32.PACK_B R35, R35 ;  /* 0x00000023ff23723e */ /* 0x000fe200024050ff */
[----:B------:R1:W-:Y:S01]  /*5280*/  @P5 STG.E desc[UR36][R4.64+0x40], R13 ;  /* 0x0000400d04005986 */ /* 0x0003e2000c101924 */
[C---:B------:R-:W-:Y:S01]  /*5290*/  ISETP.GT.AND P5, PT, R0.reuse, RZ, P1 ;  /* 0x000000ff0000720c */ /* 0x040fe20000fa4270 */
[-C--:B------:R-:W-:Y:S01]  /*52a0*/  FMUL R59, R59, R88.reuse ;  /* 0x000000583b3b7220 */ /* 0x080fe20000400000 */
[----:B------:R-:W-:Y:S01]  /*52b0*/  F2FP.TF32.F32.PACK_B R37, R37 ;  /* 0x00000025ff25723e */ /* 0x000fe200024050ff */
[----:B------:R-:W-:Y:S01]  /*52c0*/  @P4 STG.E desc[UR36][R4.64+0x44], R33 ;  /* 0x0000442104004986 */ /* 0x000fe2000c101924 */
[----:B------:R-:W-:Y:S01]  /*52d0*/  ISETP.GT.AND P4, PT, R0, 0x8, P3 ;  /* 0x000000080000780c */ /* 0x000fe20001f84270 */
[-C--:B0-----:R-:W-:Y:S01]  /*52e0*/  FMUL R11, R36, R88.reuse ;  /* 0x00000058240b7220 */ /* 0x081fe20000400000 */
[C---:B------:R-:W-:Y:S01]  /*52f0*/  ISETP.GT.AND P3, PT, R0.reuse, RZ, P2 ;  /* 0x000000ff0000720c */ /* 0x040fe20001764270 */
[----:B------:R0:W-:Y:S01]  /*5300*/  @P0 STG.E desc[UR36][R6.64+0x40], R9 ;  /* 0x0000400906000986 */ /* 0x0001e2000c101924 */
[----:B------:R-:W-:Y:S01]  /*5310*/  ISETP.GT.AND P1, PT, R0, 0x8, P1 ;  /* 0x000000080000780c */ /* 0x000fe20000f24270 */
[-C--:B------:R-:W-:Y:S01]  /*5320*/  FMUL R61, R61, R88.reuse ;  /* 0x000000583d3d7220 */ /* 0x080fe20000400000 */
[----:B------:R-:W-:Y:S01]  /*5330*/  F2FP.TF32.F32.PACK_B R11, R11 ;  /* 0x0000000bff0b723e */ /* 0x000fe200024050ff */
[-C--:B-1----:R-:W-:Y:S01]  /*5340*/  FMUL R13, R40, R88.reuse ;  /* 0x00000058280d7220 */ /* 0x082fe20000400000 */
[----:B------:R-:W-:Y:S01]  /*5350*/  ISETP.GT.AND P0, PT, R3, 0x20, PT ;  /* 0x000000200300780c */ /* 0x000fe20003f04270 */
[-C--:B------:R-:W-:Y:S01]  /*5360*/  FMUL R63, R63, R88.reuse ;  /* 0x000000583f3f7220 */ /* 0x080fe20000400000 */
[----:B------:R-:W-:Y:S01]  /*5370*/  F2FP.TF32.F32.PACK_B R39, R39 ;  /* 0x00000027ff27723e */ /* 0x000fe200024050ff */
[-C--:B------:R-:W-:Y:S01]  /*5380*/  FMUL R65, R65, R88.reuse ;  /* 0x0000005841417220 */ /* 0x080fe20000400000 */
[----:B------:R-:W-:Y:S01]  /*5390*/  F2FP.TF32.F32.PACK_B R13, R13 ;  /* 0x0000000dff0d723e */ /* 0x000fe200024050ff */
[----:B------:R-:W-:Y:S01]  /*53a0*/  @P4 STG.E desc[UR36][R6.64+0x44], R35 ;  /* 0x0000442306004986 */ /* 0x000fe2000c101924 */
[----:B------:R-:W-:Y:S01]  /*53b0*/  ISETP.GT.AND P4, PT, R0, 0x8, P2 ;  /* 0x000000080000780c */ /* 0x000fe20001784270 */
[-C--:B0-----:R-:W-:Y:S01]  /*53c0*/  FMUL R9, R38, R88.reuse ;  /* 0x0000005826097220 */ /* 0x081fe20000400000 */
[----:B------:R-:W-:Y:S01]  /*53d0*/  ISETP.GT.AND P2, PT, R3, 0x21, PT ;  /* 0x000000210300780c */ /* 0x000fe20003f44270 */
[----:B------:R0:W-:Y:S01]  /*53e0*/  @P5 STG.E desc[UR36][R4.64+0x60], R11 ;  /* 0x0000600b04005986 */ /* 0x0001e2000c101924 */
[C---:B------:R-:W-:Y:S01]  /*53f0*/  ISETP.GT.AND P5, PT, R0.reuse, RZ, P0 ;  /* 0x000000ff0000720c */ /* 0x040fe200007a4270 */
[-C--:B------:R-:W-:Y:S01]  /*5400*/  FMUL R67, R67, R88.reuse ;  /* 0x0000005843437220 */ /* 0x080fe20000400000 */
[----:B------:R-:W-:Y:S01]  /*5410*/  F2FP.TF32.F32.PACK_B R9, R9 ;  /* 0x00000009ff09723e */ /* 0x000fe200024050ff */
[----:B------:R-:W-:Y:S01]  /*5420*/  @P3 STG.E desc[UR36][R4.64+0x64], R37 ;  /* 0x0000642504003986 */ /* 0x000fe2000c101924 */
[C---:B------:R-:W-:Y:S01]  /*5430*/  ISETP.GT.AND P3, PT, R0.reuse, RZ, P2 ;  /* 0x000000ff0000720c */ /* 0x040fe20001764270 */
[-C--:B------:R-:W-:Y:S01]  /*5440*/  FMUL R69, R69, R88.reuse ;  /* 0x0000005845457220 */ /* 0x080fe20000400000 */
[----:B------:R-:W-:Y:S01]  /*5450*/  F2FP.TF32.F32.PACK_B R41, R41 ;  /* 0x00000029ff29723e */ /* 0x000fe200024050ff */
[----:B------:R1:W-:Y:S01]  /*5460*/  @P1 STG.E desc[UR36][R6.64+0x60], R9 ;  /* 0x0000600906001986 */ /* 0x0003e2000c101924 */
[C---:B------:R-:W-:Y:S01]  /*5470*/  ISETP.GT.AND P0, PT, R0.reuse, 0x8, P0 ;  /* 0x000000080000780c */ /* 0x040fe20000704270 */
[-C--:B------:R-:W-:Y:S01]  /*5480*/  FMUL R71, R71, R88.reuse ;  /* 0x0000005847477220 */ /* 0x080fe20000400000 */
[C---:B------:R-:W-:Y:S01]  /*5490*/  ISETP.GT.AND P1, PT, R3.reuse, 0x28, PT ;  /* 0x000000280300780c */ /* 0x040fe20003f24270 */
[----:B------:R-:W-:Y:S01]  /*54a0*/  @P4 STG.E desc[UR36][R6.64+0x64], R39 ;  /* 0x0000642706004986 */ /* 0x000fe2000c101924 */
[----:B------:R-:W-:Y:S01]  /*54b0*/  ISETP.GT.AND P4, PT, R0, 0x8, P2 ;  /* 0x000000080000780c */ /* 0x000fe20001784270 */
[-C--:B0-----:R-:W-:Y:S01]  /*54c0*/  FMUL R11, R44, R88.reuse ;  /* 0x000000582c0b7220 */ /* 0x081fe20000400000 */
[----:B------:R-:W-:Y:S01]  /*54d0*/  ISETP.GT.AND P2, PT, R3, 0x29, PT ;  /* 0x000000290300780c */ /* 0x000fe20003f44270 */
[----:B------:R0:W-:Y:S01]  /*54e0*/  @P5 STG.E desc[UR36][R4.64+0x80], R13 ;  /* 0x0000800d04005986 */ /* 0x0001e2000c101924 */
[----:B------:R-:W-:Y:S01]  /*54f0*/  ISETP.GT.AND P5, PT, R0, RZ, P1 ;  /* 0x000000ff0000720c */ /* 0x000fe20000fa4270 */
[-C--:B------:R-:W-:Y:S01]  /*5500*/  FMUL R73, R73, R88.reuse ;  /* 0x0000005849497220 */ /* 0x080fe20000400000 */
[----:B------:R-:W-:Y:S01]  /*5510*/  F2FP.TF32.F32.PACK_B R43, R43 ;  /* 0x0000002bff2b723e */ /* 0x000fe200024050ff */
[-C--:B-1----:R-:W-:Y:S01]  /*5520*/  FMUL R9, R42, R88.reuse ;  /* 0x000000582a097220 */ /* 0x082fe20000400000 */
[----:B------:R-:W-:Y:S01]  /*5530*/  @P3 STG.E desc[UR36][R4.64+0x84], R41 ;  /* 0x0000842904003986 */ /* 0x000fe2000c101924 */
[----:B------:R-:W-:Y:S01]  /*5540*/  ISETP.GT.AND P3, PT, R0, RZ, P2 ;  /* 0x000000ff0000720c */ /* 0x000fe20001764270 */
[-C--:B------:R-:W-:Y:S01]  /*5550*/  FMUL R75, R75, R88.reuse ;  /* 0x000000584b4b7220 */ /* 0x080fe20000400000 */
[----:B------:R-:W-:Y:S01]  /*5560*/  F2FP.TF32.F32.PACK_B R11, R11 ;  /* 0x0000000bff0b723e */ /* 0x000fe200024050ff */
[-C--:B------:R-:W-:Y:S01]  /*5570*/  FMUL R77, R77, R88.reuse ;  /* 0x000000584d4d7220 */ /* 0x080fe20000400000 */
[----:B------:R-:W-:Y:S01]  /*5580*/  F2FP.TF32.F32.PACK_B R9, R9 ;  /* 0x00000009ff09723e */ /* 0x000fe200024050ff */
[-C--:B------:R-:W-:Y:S01]  /*5590*/  FMUL R79, R79, R88.reuse ;  /* 0x000000584f4f7220 */ /* 0x080fe20000400000 */
[----:B------:R-:W-:Y:S01]  /*55a0*/  F2FP.TF32.F32.PACK_B R45, R45 ;  /* 0x0000002dff2d723e */ /* 0x000fe200024050ff */
[-C--:B0-----:R-:W-:Y:S01]  /*55b0*/  FMUL R13, R48, R88.reuse ;  /* 0x00000058300d7220 */ /* 0x081fe20000400000 */
[C---:B------:R-:W-:Y:S01]  /*55c0*/  ISETP.GT.AND P1, PT, R0.reuse, 0x8, P1 ;  /* 0x000000080000780c */ /* 0x040fe20000f24270 */
[----:B------:R0:W-:Y:S01]  /*55d0*/  @P0 STG.E desc[UR36][R6.64+0x80], R9 ;  /* 0x0000800906000986 */ /* 0x0001e2000c101924 */
[----:B------:R-:W-:Y:S01]  /*55e0*/  ISETP.GT.AND P0, PT, R3, 0x30, PT ;  /* 0x000000300300780c */ /* 0x000fe20003f04270 */
[-C--:B------:R-:W-:Y:S01]  /*55f0*/  FMUL R81, R81, R88.reuse ;  /* 0x0000005851517220 */ /* 0x080fe20000400000 */
[----:B------:R-:W-:Y:S01]  /*5600*/  F2FP.TF32.F32.PACK_B R47, R47 ;  /* 0x0000002fff2f723e */ /* 0x000fe200024050ff */
[----:B------:R-:W-:Y:S01]  /*5610*/  @P4 STG.E desc[UR36][R6.64+0x84], R43 ;  /* 0x0000842b06004986 */ /* 0x000fe2000c101924 */
[C---:B------:R-:W-:Y:S01]  /*5620*/  ISETP.GT.AND P4, PT, R0.reuse, 0x8, P2 ;  /* 0x000000080000780c */ /* 0x040fe20001784270 */
[-C--:B------:R-:W-:Y:S01]  /*5630*/  FMUL R83, R83, R88.reuse ;  /* 0x0000005853537220 */ /* 0x080fe20000400000 */
[----:B------:R-:W-:Y:S01]  /*5640*/  ISETP.GT.AND P2, PT, R3, 0x31, PT ;  /* 0x000000310300780c */ /* 0x000fe20003f44270 */
[----:B------:R1:W-:Y:S01]  /*5650*/  @P5 STG.E desc[UR36][R4.64+0xa0], R11 ;  /* 0x0000a00b04005986 */ /* 0x0003e2000c101924 */
[----:B------:R-:W-:Y:S01]  /*5660*/  ISETP.GT.AND P5, PT, R0, RZ, P0 ;  /* 0x000000ff0000720c */ /* 0x000fe200007a4270 */
[-C--:B------:R-:W-:Y:S01]  /*5670*/  FMUL R85, R85, R88.reuse ;  /* 0x0000005855557220 */ /* 0x080fe20000400000 */
[----:B------:R-:W-:Y:S01]  /*5680*/  F2FP.TF32.F32.PACK_B R13, R13 ;  /* 0x0000000dff0d723e */ /* 0x000fe200024050ff */
[-C--:B0-----:R-:W-:Y:S01]  /*5690*/  FMUL R9, R46, R88.reuse ;  /* 0x000000582e097220 */ /* 0x081fe20000400000 */
[----:B------:R-:W-:Y:S01]  /*56a0*/  @P3 STG.E desc[UR36][R4.64+0xa4], R45 ;  /* 0x0000a42d04003986 */ /* 0x000fe2000c101924 */
[----:B------:R-:W-:Y:S01]  /*56b0*/  ISETP.GT.AND P3, PT, R0, RZ, P2 ;  /* 0x000000ff0000720c */ /* 0x000fe20001764270 */
[----:B------:R-:W-:Y:S01]  /*56c0*/  FMUL R87, R87, R88 ;  /* 0x0000005857577220 */ /* 0x000fe20000400000 */
[----:B------:R-:W-:-:S02]  /*56d0*/  F2FP.TF32.F32.PACK_B R49, R49 ;  /* 0x00000031ff31723e */ /* 0x000fc400024050ff */
[----:B------:R-:W-:Y:S02]  /*56e0*/  F2FP.TF32.F32.PACK_B R9, R9 ;  /* 0x00000009ff09723e */ /* 0x000fe400024050ff */
[----:B------:R-:W-:Y:S01]  /*56f0*/  ISETP.GT.AND P0, PT, R0, 0x8, P0 ;  /* 0x000000080000780c */ /* 0x000fe20000704270 */
[----:B-1----:R-:W-:Y:S01]  /*5700*/  FMUL R11, R52, R88 ;  /* 0x00000058340b7220 */ /* 0x002fe20000400000 */
[----:B------:R-:W-:Y:S01]  /*5710*/  F2FP.TF32.F32.PACK_B R51, R51 ;  /* 0x00000033ff33723e */ /* 0x000fe200024050ff */
[----:B------:R0:W-:Y:S01]  /*5720*/  @P1 STG.E desc[UR36][R6.64+0xa0], R9 ;  /* 0x0000a00906001986 */ /* 0x0001e2000c101924 */
[----:B------:R-:W-:Y:S02]  /*5730*/  ISETP.GT.AND P1, PT, R3, 0x38, PT ;  /* 0x000000380300780c */ /* 0x000fe40003f24270 */
[----:B------:R-:W-:Y:S01]  /*5740*/  F2FP.TF32.F32.PACK_B R11, R11 ;  /* 0x0000000bff0b723e */ /* 0x000fe200024050ff */
[----:B------:R-:W-:Y:S01]  /*5750*/  @P4 STG.E desc[UR36][R6.64+0xa4], R47 ;  /* 0x0000a42f06004986 */ /* 0x000fe2000c101924 */
[----:B------:R-:W-:-:S02]  /*5760*/  ISETP.GT.AND P4, PT, R0, 0x8, P2 ;  /* 0x000000080000780c */ /* 0x000fc40001784270 */
[----:B------:R-:W-:Y:S01]  /*5770*/  ISETP.GT.AND P2, PT, R3, 0x39, PT ;  /* 0x000000390300780c */ /* 0x000fe20003f44270 */
[----:B------:R1:W-:Y:S01]  /*5780*/  @P5 STG.E desc[UR36][R4.64+0xc0], R13 ;  /* 0x0000c00d04005986 */ /* 0x0003e2000c101924 */
[----:B------:R-:W-:Y:S02]  /*5790*/  ISETP.GT.AND P5, PT, R0, RZ, P1 ;  /* 0x000000ff0000720c */ /* 0x000fe40000fa4270 */
[----:B------:R-:W-:Y:S01]  /*57a0*/  F2FP.TF32.F32.PACK_B R53, R53 ;  /* 0x00000035ff35723e */ /* 0x000fe200024050ff */
[-C--:B0-----:R-:W-:Y:S01]  /*57b0*/  FMUL R9, R50, R88.reuse ;  /* 0x0000005832097220 */ /* 0x081fe20000400000 */
[----:B------:R-:W-:Y:S01]  /*57c0*/  @P3 STG.E desc[UR36][R4.64+0xc4], R49 ;  /* 0x0000c43104003986 */ /* 0x000fe2000c101924 */
[C---:B------:R-:W-:Y:S02]  /*57d0*/  ISETP.GT.AND P3, PT, R0.reuse, RZ, P2 ;  /* 0x000000ff0000720c */ /* 0x040fe40001764270 */
[----:B------:R-:W-:Y:S02]  /*57e0*/  ISETP.GT.AND P1, PT, R0, 0x8, P1 ;  /* 0x000000080000780c */ /* 0x000fe40000f24270 */
[----:B------:R-:W-:Y:S01]  /*57f0*/  F2FP.TF32.F32.PACK_B R9, R9 ;  /* 0x00000009ff09723e */ /* 0x000fe200024050ff */
[----:B-1----:R-:W-:Y:S01]  /*5800*/  FMUL R13, R56, R88 ;  /* 0x00000058380d7220 */ /* 0x002fe20000400000 */
[----:B------:R-:W-:-:S03]  /*5810*/  F2FP.TF32.F32.PACK_B R55, R55 ;  /* 0x00000037ff37723e */ /* 0x000fc600024050ff */
[----:B------:R0:W-:Y:S01]  /*5820*/  @P0 STG.E desc[UR36][R6.64+0xc0], R9 ;  /* 0x0000c00906000986 */ /* 0x0001e2000c101924 */
[C---:B------:R-:W-:Y:S02]  /*5830*/  ISETP.GT.AND P0, PT, R3.reuse, 0x40, PT ;  /* 0x000000400300780c */ /* 0x040fe40003f04270 */
[----:B------:R-:W-:Y:S01]  /*5840*/  F2FP.TF32.F32.PACK_B R13, R13 ;  /* 0x0000000dff0d723e */ /* 0x000fe200024050ff */
[----:B------:R-:W-:Y:S01]  /*5850*/  @P4 STG.E desc[UR36][R6.64+0xc4], R51 ;  /* 0x0000c43306004986 */ /* 0x000fe2000c101924 */
[C---:B------:R-:W-:Y:S02]  /*5860*/  ISETP.GT.AND P4, PT, R0.reuse, 0x8, P2 ;  /* 0x000000080000780c */ /* 0x040fe40001784270 */
[----:B------:R-:W-:Y:S01]  /*5870*/  ISETP.GT.AND P2, PT, R3, 0x41, PT ;  /* 0x000000410300780c */ /* 0x000fe20003f44270 */
[----:B------:R1:W-:Y:S01]  /*5880*/  @P5 STG.E desc[UR36][R4.64+0xe0], R11 ;  /* 0x0000e00b04005986 */ /* 0x0003e2000c101924 */
[----:B------:R-:W-:Y:S02]  /*5890*/  ISETP.GT.AND P5, PT, R0, RZ, P0 ;  /* 0x000000ff0000720c */ /* 0x000fe400007a4270 */
[----:B------:R-:W-:Y:S01]  /*58a0*/  F2FP.TF32.F32.PACK_B R57, R57 ;  /* 0x00000039ff39723e */ /* 0x000fe200024050ff */
[----:B0-----:R-:W-:Y:S01]  /*58b0*/  FMUL R9, R54, R88 ;  /* 0x0000005836097220 */ /* 0x001fe20000400000 */
[----:B------:R-:W-:Y:S01]  /*58c0*/  @P3 STG.E desc[UR36][R4.64+0xe4], R53 ;  /* 0x0000e43504003986 */ /* 0x000fe2000c101924 */
[----:B------:R-:W-:-:S02]  /*58d0*/  ISETP.GT.AND P3, PT, R0, RZ, P2 ;  /* 0x000000ff0000720c */ /* 0x000fc40001764270 */
        /* <DEDUP_REMOVED lines=61> */
[----:B------:R-:W-:Y:S01]  /*5cb0*/  @P3 STG.E desc[UR36][R4.64+0x164], R69 ;  /* 0x0001644504003986 */ /* 0x000fe2000c101924 */
[----:B0-----:R-:W-:Y:S01]  /*5cc0*/  FMUL R9, R70, R88 ;  /* 0x0000005846097220 */ /* 0x001fe20000400000 */
[----:B------:R-:W-:-:S02]  /*5cd0*/  ISETP.GT.AND P3, PT, R0, RZ, P2 ;  /* 0x000000ff0000720c */ /* 0x000fc40001764270 */
[----:B------:R-:W-:Y:S02]  /*5ce0*/  ISETP.GT.AND P0, PT, R0, 0x8, P0 ;  /* 0x000000080000780c */ /* 0x000fe40000704270 */
[----:B------:R-:W-:Y:S01]  /*5cf0*/  F2FP.TF32.F32.PACK_B R9, R9 ;  /* 0x00000009ff09723e */ /* 0x000fe200024050ff */
[----:B-1----:R-:W-:Y:S01]  /*5d00*/  FMUL R11, R76, R88 ;  /* 0x000000584c0b7220 */ /* 0x002fe20000400000 */
[----:B------:R-:W-:-:S03]  /*5d10*/  F2FP.TF32.F32.PACK_B R75, R75 ;  /* 0x0000004bff4b723e */ /* 0x000fc600024050ff */
[----:B------:R0:W-:Y:S01]  /*5d20*/  @P1 STG.E desc[UR36][R6.64+0x160], R9 ;  /* 0x0001600906001986 */ /* 0x0001e2000c101924 */
[----:B------:R-:W-:Y:S02]  /*5d30*/  F2FP.TF32.F32.PACK_B R77, R77 ;  /* 0x0000004dff4d723e */ /* 0x000fe400024050ff */
[----:B------:R-:W-:Y:S01]  /*5d40*/  F2FP.TF32.F32.PACK_B R11, R11 ;  /* 0x0000000bff0b723e */ /* 0x000fe200024050ff */
[----:B------:R-:W-:Y:S01]  /*5d50*/  @P4 STG.E desc[UR36][R6.64+0x164], R71 ;  /* 0x0001644706004986 */ /* 0x000fe2000c101924 */
[C---:B------:R-:W-:Y:S02]  /*5d60*/  ISETP.GT.AND P4, PT, R3.reuse, 0x68, PT ;  /* 0x000000680300780c */ /* 0x040fe40003f84270 */
[----:B------:R-:W-:Y:S01]  /*5d70*/  F2FP.TF32.F32.PACK_B R79, R79 ;  /* 0x0000004fff4f723e */ /* 0x000fe200024050ff */
[----:B------:R1:W-:Y:S01]  /*5d80*/  @P5 STG.E desc[UR36][R4.64+0x180], R13 ;  /* 0x0001800d04005986 */ /* 0x0003e2000c101924 */
[----:B------:R-:W-:Y:S02]  /*5d90*/  ISETP.GT.AND P5, PT, R3, 0x69, PT ;  /* 0x000000690300780c */ /* 0x000fe40003fa4270 */
[----:B------:R-:W-:Y:S01]  /*5da0*/  F2FP.TF32.F32.PACK_B R81, R81 ;  /* 0x00000051ff51723e */ /* 0x000fe200024050ff */
[----:B------:R-:W-:Y:S01]  /*5db0*/  @P3 STG.E desc[UR36][R4.64+0x184], R73 ;  /* 0x0001844904003986 */ /* 0x000fe2000c101924 */
[----:B------:R-:W-:Y:S01]  /*5dc0*/  ISETP.GT.AND P3, PT, R0, 0x8, P2 ;  /* 0x000000080000780c */ /* 0x000fe20001764270 */
[----:B0-----:R-:W-:Y:S01]  /*5dd0*/  FMUL R9, R74, R88 ;  /* 0x000000584a097220 */ /* 0x001fe20000400000 */
[----:B------:R-:W-:-:S02]  /*5de0*/  ISETP.GT.AND P2, PT, R0, RZ, P4 ;  /* 0x000000ff0000720c */ /* 0x000fc40002744270 */
[C---:B------:R-:W-:Y:S02]  /*5df0*/  ISETP.GT.AND P1, PT, R0.reuse, RZ, P5 ;  /* 0x000000ff0000720c */ /* 0x040fe40002f24270 */
[----:B------:R-:W-:Y:S01]  /*5e00*/  ISETP.GT.AND P4, PT, R0, 0x8, P4 ;  /* 0x000000080000780c */ /* 0x000fe20002784270 */
[----:B-1----:R-:W-:Y:S01]  /*5e10*/  FMUL R13, R78, R88 ;  /* 0x000000584e0d7220 */ /* 0x002fe20000400000 */
[----:B------:R-:W-:Y:S02]  /*5e20*/  ISETP.GT.AND P5, PT, R0, 0x8, P5 ;  /* 0x000000080000780c */ /* 0x000fe40002fa4270 */
[----:B------:R-:W-:Y:S02]  /*5e30*/  F2FP.TF32.F32.PACK_B R9, R9 ;  /* 0x00000009ff09723e */ /* 0x000fe400024050ff */
[----:B------:R-:W-:Y:S02]  /*5e40*/  F2FP.TF32.F32.PACK_B R13, R13 ;  /* 0x0000000dff0d723e */ /* 0x000fe400024050ff */
[----:B------:R-:W-:Y:S01]  /*5e50*/  F2FP.TF32.F32.PACK_B R83, R83 ;  /* 0x00000053ff53723e */ /* 0x000fe200024050ff */
[----:B------:R0:W-:Y:S01]  /*5e60*/  @P0 STG.E desc[UR36][R6.64+0x180], R9 ;  /* 0x0001800906000986 */ /* 0x0001e2000c101924 */
[----:B------:R-:W-:-:S02]  /*5e70*/  ISETP.GT.AND P0, PT, R3, 0x79, PT ;  /* 0x000000790300780c */ /* 0x000fc40003f04270 */
[----:B------:R-:W-:Y:S01]  /*5e80*/  F2FP.TF32.F32.PACK_B R85, R85 ;  /* 0x00000055ff55723e */ /* 0x000fe200024050ff */
[----:B------:R-:W-:Y:S01]  /*5e90*/  @P3 STG.E desc[UR36][R6.64+0x184], R75 ;  /* 0x0001844b06003986 */ /* 0x000fe2000c101924 */
[C---:B------:R-:W-:Y:S02]  /*5ea0*/  ISETP.GT.AND P3, PT, R3.reuse, 0x70, PT ;  /* 0x000000700300780c */ /* 0x040fe40003f64270 */
[----:B------:R-:W-:Y:S01]  /*5eb0*/  F2FP.TF32.F32.PACK_B R87, R87 ;  /* 0x00000057ff57723e */ /* 0x000fe200024050ff */
[----:B------:R1:W-:Y:S01]  /*5ec0*/  @P2 STG.E desc[UR36][R4.64+0x1a0], R11 ;  /* 0x0001a00b04002986 */ /* 0x0003e2000c101924 */
[----:B------:R-:W-:-:S03]  /*5ed0*/  ISETP.GT.AND P2, PT, R3, 0x71, PT ;  /* 0x000000710300780c */ /* 0x000fc60003f44270 */
[----:B------:R-:W-:Y:S01]  /*5ee0*/  @P1 STG.E desc[UR36][R4.64+0x1a4], R77 ;  /* 0x0001a44d04001986 */ /* 0x000fe2000c101924 */
[----:B------:R-:W-:Y:S01]  /*5ef0*/  ISETP.GT.AND P1, PT, R3, 0x78, PT ;  /* 0x000000780300780c */ /* 0x000fe20003f24270 */
[-C--:B------:R-:W-:Y:S01]  /*5f00*/  FMUL R3, R80, R88.reuse ;  /* 0x0000005850037220 */ /* 0x080fe20000400000 */
[-C--:B0-----:R-:W-:Y:S01]  /*5f10*/  FMUL R9, R82, R88.reuse ;  /* 0x0000005852097220 */ /* 0x081fe20000400000 */
[----:B------:R0:W-:Y:S01]  /*5f20*/  @P4 STG.E desc[UR36][R6.64+0x1a0], R13 ;  /* 0x0001a00d06004986 */ /* 0x0001e2000c101924 */
[C---:B------:R-:W-:Y:S02]  /*5f30*/  ISETP.GT.AND P4, PT, R0.reuse, RZ, P3 ;  /* 0x000000ff0000720c */ /* 0x040fe40001f84270 */
[----:B------:R-:W-:Y:S01]  /*5f40*/  F2FP.TF32.F32.PACK_B R3, R3 ;  /* 0x00000003ff03723e */ /* 0x000fe200024050ff */
[----:B------:R-:W-:Y:S01]  /*5f50*/  @P5 STG.E desc[UR36][R6.64+0x1a4], R79 ;  /* 0x0001a44f06005986 */ /* 0x000fe2000c101924 */
[----:B------:R-:W-:Y:S01]  /*5f60*/  ISETP.GT.AND P5, PT, R0, RZ, P2 ;  /* 0x000000ff0000720c */ /* 0x000fe200017a4270 */
[----:B-1----:R-:W-:Y:S01]  /*5f70*/  FMUL R11, R84, R88 ;  /* 0x00000058540b7220 */ /* 0x002fe20000400000 */
[----:B------:R-:W-:-:S02]  /*5f80*/  ISETP.GT.AND P3, PT, R0, 0x8, P3 ;  /* 0x000000080000780c */ /* 0x000fc40001f64270 */
[----:B------:R-:W-:Y:S02]  /*5f90*/  ISETP.GT.AND P2, PT, R0, 0x8, P2 ;  /* 0x000000080000780c */ /* 0x000fe40001744270 */
[----:B------:R-:W-:Y:S01]  /*5fa0*/  F2FP.TF32.F32.PACK_B R9, R9 ;  /* 0x00000009ff09723e */ /* 0x000fe200024050ff */
[----:B0-----:R-:W-:Y:S01]  /*5fb0*/  FMUL R13, R86, R88 ;  /* 0x00000058560d7220 */ /* 0x001fe20000400000 */
[----:B------:R-:W-:Y:S01]  /*5fc0*/  F2FP.TF32.F32.PACK_B R11, R11 ;  /* 0x0000000bff0b723e */ /* 0x000fe200024050ff */
[----:B------:R-:W-:Y:S01]  /*5fd0*/  @P4 STG.E desc[UR36][R4.64+0x1c0], R3 ;  /* 0x0001c00304004986 */ /* 0x000fe2000c101924 */
[C---:B------:R-:W-:Y:S02]  /*5fe0*/  ISETP.GT.AND P4, PT, R0.reuse, RZ, P1 ;  /* 0x000000ff0000720c */ /* 0x040fe40000f84270 */
[C---:B------:R-:W-:Y:S01]  /*5ff0*/  ISETP.GT.AND P1, PT, R0.reuse, 0x8, P1 ;  /* 0x000000080000780c */ /* 0x040fe20000f24270 */
[----:B------:R-:W-:Y:S01]  /*6000*/  @P5 STG.E desc[UR36][R4.64+0x1c4], R81 ;  /* 0x0001c45104005986 */ /* 0x000fe2000c101924 */
[----:B------:R-:W-:-:S02]  /*6010*/  ISETP.GT.AND P5, PT, R0, RZ, P0 ;  /* 0x000000ff0000720c */ /* 0x000fc400007a4270 */
[----:B------:R-:W-:Y:S01]  /*6020*/  ISETP.GT.AND P0, PT, R0, 0x8, P0 ;  /* 0x000000080000780c */ /* 0x000fe20000704270 */
[----:B------:R-:W-:Y:S01]  /*6030*/  @P3 STG.E desc[UR36][R6.64+0x1c0], R9 ;  /* 0x0001c00906003986 */ /* 0x000fe2000c101924 */
[----:B------:R-:W-:-:S03]  /*6040*/  F2FP.TF32.F32.PACK_B R13, R13 ;  /* 0x0000000dff0d723e */ /* 0x000fc600024050ff */
[----:B------:R-:W-:Y:S04]  /*6050*/  @P2 STG.E desc[UR36][R6.64+0x1c4], R83 ;  /* 0x0001c45306002986 */ /* 0x000fe8000c101924 */
[----:B------:R-:W-:Y:S04]  /*6060*/  @P4 STG.E desc[UR36][R4.64+0x1e0], R11 ;  /* 0x0001e00b04004986 */ /* 0x000fe8000c101924 */
[----:B------:R0:W-:Y:S02]  /*6070*/  @P5 STG.E desc[UR36][R4.64+0x1e4], R85 ;  /* 0x0001e45504005986 */ /* 0x0001e4000c101924 */
[----:B0-----:R-:W-:-:S02]  /*6080*/  @P1 IMAD.MOV.U32 R4, RZ, RZ, R6 ;  /* 0x000000ffff041224 */ /* 0x001fc400078e0006 */
[----:B------:R-:W-:-:S05]  /*6090*/  @P1 IMAD.MOV.U32 R5, RZ, RZ, R7 ;  /* 0x000000ffff051224 */ /* 0x000fca00078e0007 */
[----:B------:R0:W-:Y:S04]  /*60a0*/  @P1 STG.E desc[UR36][R4.64+0x1e0], R13 ;  /* 0x0001e00d04001986 */ /* 0x0001e8000c101924 */
[----:B------:R0:W-:Y:S02]  /*60b0*/  @P0 STG.E desc[UR36][R6.64+0x1e4], R87 ;  /* 0x0001e45706000986 */ /* 0x0001e4000c101924 */
.L_x_158:
[----:B------:R-:W-:Y:S05]  /*60c0*/  BSYNC B0 ;  /* 0x0000000000007941 */ /* 0x000fea0003800000 */
.L_x_32:
[----:B0-----:R-:W2:Y:S01]  /*60d0*/  LDL.64 R4, [R1] ;  /* 0x0000000001047983 */ /* 0x001ea20000100a00 */
[----:B------:R-:W-:Y:S01]  /*60e0*/  ULDC.64 UR4, c[0x0][0x650] ;  /* 0x0001940000047ab9 */ /* 0x000fe20000000a00 */
[----:B------:R-:W-:Y:S02]  /*60f0*/  IMAD.U32 R0, RZ, RZ, UR44 ;  /* 0x0000002cff007e24 */ /* 0x000fe4000f8e00ff */
[----:B------:R-:W-:Y:S02]  /*6100*/  IMAD.MOV.U32 R22, RZ, RZ, -0x1 ;  /* 0xffffffffff167424 */ /* 0x000fe400078e00ff */
[----:B------:R0:W-:Y:S01]  /*6110*/  SYNCS.ARRIVE.TRANS64.A1T0 RZ, [R0+UR46], RZ ;  /* 0x000000ff00ff79a7 */ /* 0x0001e2000810002e */
[----:B-----5:R-:W-:Y:S02]  /*6120*/  IMAD.MOV.U32 R18, RZ, RZ, -0x1 ;  /* 0xffffffffff127424 */ /* 0x020fe400078e00ff */
[----:B------:R-:W-:Y:S01]  /*6130*/  IMAD.MOV.U32 R19, RZ, RZ, -0x1 ;  /* 0xffffffffff137424 */ /* 0x000fe200078e00ff */
[----:B0-----:R-:W-:-:S02]  /*6140*/  PRMT R0, RZ, 0x7610, R0 ;  /* 0x00007610ff007816 */ /* 0x001fc40000000000 */
[----:B--2---:R-:W-:-:S05]  /*6150*/  LEA R16, P0, R4, R16, 0x1 ;  /* 0x0000001004107211 */ /* 0x004fca00078008ff */
[----:B------:R-:W-:Y:S01]  /*6160*/  IMAD.X R17, R98, 0x1, R17, P0 ;  /* 0x0000000162117824 */ /* 0x000fe200000e0611 */
[----:B------:R-:W-:-:S04]  /*6170*/  ISETP.GE.U32.AND P0, PT, R16, UR4, PT ;  /* 0x0000000410007c0c */ /* 0x000fc8000bf06070 */
[----:B------:R-:W-:-:S13]  /*6180*/  ISETP.GE.U32.AND.EX P0, PT, R17, UR5, PT, P0 ;  /* 0x0000000511007c0c */ /* 0x000fda000bf06100 */
[----:B------:R-:W-:Y:S05]  /*6190*/  @P0 BRA `(.L_x_159) ;  /* 0x00000004004c0947 */ /* 0x000fea0003800000 */
[----:B----4-:R-:W0:Y:S01]  /*61a0*/  LDC.64 R10, c[0x0][0x628] ;  /* 0x00018a00ff0a7b82 */ /* 0x010e220000000a00 */
[----:B------:R-:W2:Y:S01]  /*61b0*/  S2R R12, SR_CTAID.X ;  /* 0x00000000000c7919 */ /* 0x000ea20000002500 */
[----:B------:R-:W-:Y:S02]  /*61c0*/  IMAD.MOV.U32 R8, RZ, RZ, R16 ;  /* 0x000000ffff087224 */ /* 0x000fe400078e0010 */
[----:B------:R-:W-:Y:S01]  /*61d0*/  IMAD.MOV.U32 R9, RZ, RZ, R17 ;  /* 0x000000ffff097224 */ /* 0x000fe200078e0011 */
[----:B------:R-:W4:Y:S03]  /*61e0*/  S2R R18, SR_CTAID.Y ;  /* 0x0000000000127919 */ /* 0x000f260000002600 */
[----:B------:R-:W1:Y:S08]  /*61f0*/  LDC R0, c[0x0][0x630] ;  /* 0x00018c00ff007b82 */ /* 0x000e700000000800 */
[----:B------:R-:W1:Y:S01]  /*6200*/  LDC.64 R14, c[0x0][0x620] ;  /* 0x00018800ff0e7b82 */ /* 0x000e620000000a00 */
[----:B0-----:R-:W-:-:S04]  /*6210*/  ISETP.NE.U32.AND P0, PT, R10, RZ, PT ;  /* 0x000000ff0a00720c */ /* 0x001fc80003f05070 */
[----:B------:R-:W-:-:S13]  /*6220*/  ISETP.NE.AND.EX P0, PT, R11, RZ, PT, P0 ;  /* 0x000000ff0b00720c */ /* 0x000fda0003f05300 */
[----:B-12-4-:R-:W-:Y:S05]  /*6230*/  @!P0 BRA `(.L_x_160) ;  /* 0x0000000000288947 */ /* 0x016fea0003800000 */
[----:B------:R-:W0:Y:S02]  /*6240*/  LDC R3, c[0x0][0x634] ;  /* 0x00018d00ff037b82 */ /* 0x000e240000000800 */
[----:B0-----:R-:W-:-:S05]  /*6250*/  IADD3 R3, P0, R16, R3, RZ ;  /* 0x0000000310037210 */ /* 0x001fca0007f1e0ff */
[----:B------:R-:W-:-:S04]  /*6260*/  IMAD.X R13, RZ, RZ, R17, P0 ;  /* 0x000000ffff0d7224 */ /* 0x000fc800000e0611 */
[----:B------:R-:W-:-:S04]  /*6270*/  IMAD.WIDE.U32 R4, R13, R10, RZ ;  /* 0x0000000a0d047225 */ /* 0x000fc800078e00ff */
[----:B---3--:R-:W-:-:S04]  /*6280*/  IMAD.WIDE.U32 R6, P0, R3, R11, R4 ;  /* 0x0000000b03067225 */ /* 0x008fc80007800004 */
[----:B------:R-:W-:-:S04]  /*6290*/  IMAD.WIDE.U32 R4, R3, R10, RZ ;  /* 0x0000000a03047225 */ /* 0x000fc800078e00ff */
[----:B------:R-:W-:Y:S01]  /*62a0*/  IMAD.X R9, RZ, RZ, RZ, P0 ;  /* 0x000000ffff097224 */ /* 0x000fe200000e06ff */
[----:B------:R-:W-:Y:S01]  /*62b0*/  IADD3 RZ, P0, R5, R6, RZ ;  /* 0x0000000605ff7210 */ /* 0x000fe20007f1e0ff */
[----:B------:R-:W-:-:S04]  /*62c0*/  IMAD.MOV.U32 R8, RZ, RZ, R7 ;  /* 0x000000ffff087224 */ /* 0x000fc800078e0007 */
[----:B------:R-:W-:-:S08]  /*62d0*/  IMAD.WIDE.U32.X R8, R13, R11, R8, P0 ;  /* 0x0000000b0d087225 */ /* 0x000fd000000e0408 */
.L_x_160:
[-CC-:B------:R-:W-:Y:S01]  /*62e0*/  SHF.R.U64 R19, R8, R0.reuse, R9.reuse ;  /* 0x0000000008137219 */ /* 0x180fe20000001209 */
[----:B------:R-:W0:Y:S01]  /*62f0*/  LDC.64 R24, c[0x0][0x640] ;  /* 0x00019000ff187b82 */ /* 0x000e220000000a00 */
[----:B------:R-:W-:Y:S01]  /*6300*/  SHF.R.U32.HI R0, RZ, R0, R9 ;  /* 0x00000000ff007219 */ /* 0x000fe20000011609 */
[----:B------:R-:W-:Y:S01]  /*6310*/  ULDC UR4, c[0x0][0x150] ;  /* 0x0000540000047ab9 */ /* 0x000fe20000000800 */
[----:B------:R-:W-:Y:S02]  /*6320*/  IADD3 R3, P0, RZ, -R19, RZ ;  /* 0x80000013ff037210 */ /* 0x000fe40007f1e0ff */
[----:B---3--:R-:W-:-:S03]  /*6330*/  I2FP.F32.U32 R7, R12 ;  /* 0x0000000c00077245 */ /* 0x008fc60000201000 */
[----:B------:R-:W1:Y:S01]  /*6340*/  LDC R6, c[0x0][0x618] ;  /* 0x00018600ff067b82 */ /* 0x000e620000000800 */
[----:B------:R-:W-:Y:S02]  /*6350*/  IMAD.X R5, RZ, RZ, ~R0, P0 ;  /* 0x000000ffff057224 */ /* 0x000fe400000e0e00 */
[----:B------:R-:W-:Y:S01]  /*6360*/  FMUL R7, R7, UR4 ;  /* 0x0000000407077c20 */ /* 0x000fe20008400000 */
[----:B------:R-:W-:Y:S01]  /*6370*/  ULDC UR4, c[0x0][0x154] ;  /* 0x0000550000047ab9 */ /* 0x000fe20000000800 */
[-C--:B------:R-:W-:Y:S02]  /*6380*/  IMAD R0, R5, R14.reuse, RZ ;  /* 0x0000000e05007224 */ /* 0x080fe400078e02ff */
[C---:B------:R-:W-:Y:S01]  /*6390*/  IMAD.WIDE.U32 R4, R3.reuse, R14, R16 ;  /* 0x0000000e03047225 */ /* 0x040fe200078e0010 */
[----:B------:R-:W2:Y:S01]  /*63a0*/  LDC R8, c[0x0][0x608] ;  /* 0x00018200ff087b82 */ /* 0x000ea20000000800 */
[----:B------:R-:W3:Y:S02]  /*63b0*/  F2I.U32.TRUNC.NTZ R7, R7 ;  /* 0x0000000700077305 */ /* 0x000ee4000020f000 */
[----:B------:R-:W-:Y:S01]  /*63c0*/  IMAD R3, R3, R15, R0 ;  /* 0x0000000f03037224 */ /* 0x000fe200078e0200 */
[----:B------:R-:W-:-:S03]  /*63d0*/  I2FP.F32.U32 R0, R18 ;  /* 0x0000001200007245 */ /* 0x000fc60000201000 */
[----:B------:R-:W-:Y:S01]  /*63e0*/  IMAD.IADD R3, R5, 0x1, R3 ;  /* 0x0000000105037824 */ /* 0x000fe200078e0203 */
[----:B------:R-:W4:Y:S01]  /*63f0*/  LDC R11, c[0x0][0x658] ;  /* 0x00019600ff0b7b82 */ /* 0x000f220000000800 */
[----:B0-----:R-:W-:-:S04]  /*6400*/  ISETP.NE.U32.AND P0, PT, R24, RZ, PT ;  /* 0x000000ff1800720c */ /* 0x001fc80003f05070 */
[----:B------:R-:W-:-:S03]  /*6410*/  ISETP.NE.AND.EX P0, PT, R25, RZ, PT, P0 ;  /* 0x000000ff1900720c */ /* 0x000fc60003f05300 */
[----:B------:R-:W0:Y:S01]  /*6420*/  LDC R9, c[0x0][0x144] ;  /* 0x00005100ff097b82 */ /* 0x000e220000000800 */
[-C--:B-1----:R-:W-:Y:S01]  /*6430*/  SHF.R.U64 R10, R4, R6.reuse, R3 ;  /* 0x00000006040a7219 */ /* 0x082fe20000001203 */
[----:B---3--:R-:W-:Y:S01]  /*6440*/  IMAD.MOV R7, RZ, RZ, -R7 ;  /* 0x000000ffff077224 */ /* 0x008fe200078e0a07 */
[----:B------:R-:W-:Y:S01]  /*6450*/  SHF.R.U32.HI R3, RZ, R6, R3 ;  /* 0x00000006ff037219 */ /* 0x000fe20000011603 */
[----:B------:R-:W-:-:S04]  /*6460*/  FMUL R6, R0, UR4 ;  /* 0x0000000400067c20 */ /* 0x000fc80008400000 */
[----:B------:R-:W1:Y:S01]  /*6470*/  LDC R21, c[0x0][0x148] ;  /* 0x00005200ff157b82 */ /* 0x000e620000000800 */
[----:B------:R3:W0:Y:S01]  /*6480*/  F2I.U32.TRUNC.NTZ R14, R6 ;  /* 0x00000006000e7305 */ /* 0x000622000020f000 */
[-CC-:B--2---:R-:W-:Y:S02]  /*6490*/  SHF.R.U64 R13, R10, R8.reuse, R3.reuse ;  /* 0x000000080a0d7219 */ /* 0x184fe40000001203 */
[----:B------:R-:W-:-:S04]  /*64a0*/  SHF.R.U32.HI R0, RZ, R8, R3 ;  /* 0x00000008ff007219 */ /* 0x000fc80000011603 */
[----:B------:R-:W2:Y:S01]  /*64b0*/  LDC R20, c[0x0][0x648] ;  /* 0x00019200ff147b82 */ /* 0x000ea20000000800 */
[-CC-:B----4-:R-:W-:Y:S02]  /*64c0*/  SHF.R.U64 R15, R13, R11.reuse, R0.reuse ;  /* 0x0000000b0d0f7219 */ /* 0x190fe40000001200 */
[----:B------:R-:W-:-:S03]  /*64d0*/  SHF.R.U32.HI R5, RZ, R11, R0 ;  /* 0x0000000bff057219 */ /* 0x000fc60000011600 */
[----:B------:R-:W-:Y:S02]  /*64e0*/  IMAD.MOV.U32 R4, RZ, RZ, R15 ;  /* 0x000000ffff047224 */ /* 0x000fe400078e000f */
[----:B------:R-:W4:Y:S01]  /*64f0*/  LDC R26, c[0x0][0x638] ;  /* 0x00018e00ff1a7b82 */ /* 0x000f220000000800 */
[----:B0-----:R-:W-:-:S07]  /*6500*/  IMAD R22, R9, R7, R12 ;  /* 0x0000000709167224 */ /* 0x001fce00078e020c */
[----:B------:R-:W0:Y:S08]  /*6510*/  LDC R27, c[0x0][0x610] ;  /* 0x00018400ff1b7b82 */ /* 0x000e300000000800 */
[----:B------:R-:W0:Y:S01]  /*6520*/  LDC R28, c[0x0][0x600] ;  /* 0x00018000ff1c7b82 */ /* 0x000e220000000800 */
[----:B-123--:R-:W-:Y:S05]  /*6530*/  @!P0 BRA `(.L_x_161) ;  /* 0x0000000000288947 */ /* 0x00efea0003800000 */
[----:B------:R-:W1:Y:S02]  /*6540*/  LDC R0, c[0x0][0x64c] ;  /* 0x00019300ff007b82 */ /* 0x000e640000000800 */
[----:B-1----:R-:W-:-:S05]  /*6550*/  IADD3 R3, P0, R15, R0, RZ ;  /* 0x000000000f037210 */ /* 0x002fca0007f1e0ff */
        /* <DEDUP_REMOVED lines=8> */
.L_x_161:
[----:B------:R-:W-:Y:S01]  /*65e0*/  ISETP.NE.AND P0, PT, R2, 0x1, PT ;  /* 0x000000010200780c */ /* 0x000fe20003f05270 */
[----:B------:R-:W-:Y:S01]  /*65f0*/  IMAD.MOV R14, RZ, RZ, -R14 ;  /* 0x000000ffff0e7224 */ /* 0x000fe200078e0a0e */
[----:B------:R-:W-:Y:S02]  /*6600*/  SHF.R.U64 R0, R4, R20, R5 ;  /* 0x0000001404007219 */ /* 0x000fe40000001205 */
[----:B------:R-:W-:Y:S02]  /*6610*/  LOP3.LUT R3, R13, R100, RZ, 0xc0, !PT ;  /* 0x000000640d037212 */ /* 0x000fe400078ec0ff */
[----:B------:R-:W-:Y:S01]  /*6620*/  LOP3.LUT R5, R10, R99, RZ, 0xc0, !PT ;  /* 0x000000630a057212 */ /* 0x000fe200078ec0ff */
[----:B------:R-:W-:Y:S02]  /*6630*/  IMAD.MOV R4, RZ, RZ, -R0 ;  /* 0x000000ffff047224 */ /* 0x000fe400078e0a00 */
[----:B------:R-:W-:Y:S02]  /*6640*/  IMAD R3, R96, R0, R3 ;  /* 0x0000000060037224 */ /* 0x000fe400078e0203 */
[----:B----4-:R-:W-:-:S02]  /*6650*/  IMAD R0, R4, R26, R15 ;  /* 0x0000001a04007224 */ /* 0x010fc400078e020f */
[----:B------:R-:W-:Y:S02]  /*6660*/  @P0 IMAD R22, R21, R14, R18 ;  /* 0x0000000e15160224 */ /* 0x000fe400078e0212 */
[----:B------:R-:W-:Y:S02]  /*6670*/  IMAD.MOV.U32 R4, RZ, RZ, 0x1 ;  /* 0x00000001ff047424 */ /* 0x000fe400078e00ff */
[----:B0-----:R-:W-:Y:S02]  /*6680*/  IMAD R22, R3, R27, R22 ;  /* 0x0000001b03167224 */ /* 0x001fe400078e0216 */
[----:B------:R-:W-:Y:S01]  /*6690*/  IMAD R3, R0, R28, R5 ;  /* 0x0000001c00037224 */ /* 0x000fe200078e0205 */
[----:B------:R-:W-:-:S04]  /*66a0*/  PRMT R0, R4, 0x7610, R0 ;  /* 0x0000761004007816 */ /* 0x000fc80000000000 */
[----:B------:R-:W-:Y:S02]  /*66b0*/  SEL R18, R3, R22, !P0 ;  /* 0x0000001603127207 */ /* 0x000fe40004000000 */
[----:B------:R-:W-:-:S07]  /*66c0*/  SEL R22, R22, R3, !P0 ;  /* 0x0000000316167207 */ /* 0x000fce0004000000 */
.L_x_159:
[----:B------:R-:W-:Y:S01]  /*66d0*/  LOP3.LUT P0, RZ, R0, 0xff, RZ, 0xc0, !PT ;  /* 0x000000ff00ff7812 */ /* 0x000fe2000780c0ff */
[----:B------:R-:W-:Y:S01]  /*66e0*/  UIMAD.WIDE.U32 UR4, UR38, -0x33333333, URZ ;  /* 0xcccccccd260478a5 */ /* 0x000fe2000f8e003f */
[----:B------:R-:W-:-:S03]  /*66f0*/  LOP3.LUT R103, R103, 0x1, RZ, 0x3c, !PT ;  /* 0x0000000167677812 */ /* 0x000fc600078e3cff */
[----:B------:R-:W-:-:S04]  /*6700*/  USHF.R.U32.HI UR4, URZ, 0x2, UR5 ;  /* 0x000000023f047899 */ /* 0x000fc80008011605 */
[----:B------:R-:W-:-:S04]  /*6710*/  UIMAD UR38, UR4, -0x5, UR38 ;  /* 0xfffffffb042678a4 */ /* 0x000fc8000f8e0226 */
[----:B------:R-:W-:Y:S08]  /*6720*/  @P0 BRA `(.L_x_162) ;  /* 0xffffffac00840947 */ /* 0x000ff0000383ffff */
[----:B------:R-:W-:Y:S05]  /*6730*/  EXIT ;  /* 0x000000000000794d */ /* 0x000fea0003800000 */
.L_x_13:
[----:B------:R-:W-:-:S08]  /*6740*/  ISETP.NE.AND P0, PT, R14, RZ, PT ;  /* 0x000000ff0e00720c */ /* 0x000fd00003f05270 */
[----:B0-----:R-:W0:-:S00]  /*6750*/  USETMAXREG.DEALLOC.CTAPOOL 0x28 ;  /* 0x00000028000079c8 */ /* 0x001e0000080e0500 */
[----:B------:R-:W-:Y:S05]  /*6760*/  @P0 EXIT ;  /* 0x000000000000094d */ /* 0x000fea0003800000 */
[----:B0-----:R-:W-:Y:S01]  /*6770*/  LOP3.LUT P0, RZ, R3, 0xff, RZ, 0xc0, !PT ;  /* 0x000000ff03ff7812 */ /* 0x001fe2000780c0ff */
[----:B------:R-:W-:Y:S02]  /*6780*/  IMAD.MOV.U32 R3, RZ, RZ, 0x1 ;  /* 0x00000001ff037424 */ /* 0x000fe400078e00ff */
[----:B------:R-:W-:-:S10]  /*6790*/  IMAD.MOV.U32 R8, RZ, RZ, RZ ;  /* 0x000000ffff087224 */ /* 0x000fd400078e00ff */
[----:B------:R-:W-:Y:S05]  /*67a0*/  @!P0 BRA `(.L_x_163) ;  /* 0x0000000c000c8947 */ /* 0x000fea0003800000 */
[----:B------:R-:W-:Y:S01]  /*67b0*/  LOP3.LUT P0, RZ, R4, 0x1f, RZ, 0xc0, !PT ;  /* 0x0000001f04ff7812 */ /* 0x000fe2000780c0ff */
[----:B------:R-:W-:Y:S01]  /*67c0*/  ULDC UR5, c[0x0][0x658] ;  /* 0x0001960000057ab9 */ /* 0x000fe20000000800 */
[----:B------:R-:W-:Y:S01]  /*67d0*/  UMOV UR6, 0xffffffff ;  /* 0xffffffff00067882 */ /* 0x000fe20000000000 */
[----:B------:R-:W-:Y:S01]  /*67e0*/  BSSY B0, `(.L_x_163) ;  /* 0x00000bf000007945 */ /* 0x000fe20003800000 */
[----:B------:R-:W-:Y:S01]  /*67f0*/  USHF.L.U32 UR6, UR6, UR5, URZ ;  /* 0x0000000506067299 */ /* 0x000fe2000800063f */
[C---:B------:R-:W-:Y:S01]  /*6800*/  ISETP.NE.AND P2, PT, R5.reuse, RZ, PT ;  /* 0x000000ff0500720c */ /* 0x040fe20003f45270 */
[----:B------:R-:W-:Y:S01]  /*6810*/  IMAD.MOV.U32 R10, RZ, RZ, 0x1 ;  /* 0x00000001ff0a7424 */ /* 0x000fe200078e00ff */
[----:B------:R-:W-:Y:S01]  /*6820*/  ISETP.NE.OR P0, PT, R5, RZ, !P0 ;  /* 0x000000ff0500720c */ /* 0x000fe20004705670 */
[----:B------:R-:W-:Y:S01]  /*6830*/  IMAD.MOV.U32 R3, RZ, RZ, 0x1 ;  /* 0x00000001ff037424 */ /* 0x000fe200078e00ff */
[----:B------:R-:W-:Y:S01]  /*6840*/  LOP3.LUT R9, R23, 0x2, RZ, 0xfc, !PT ;  /* 0x0000000217097812 */ /* 0x000fe200078efcff */
[----:B------:R-:W-:Y:S01]  /*6850*/  IMAD.MOV.U32 R8, RZ, RZ, RZ ;  /* 0x000000ffff087224 */ /* 0x000fe200078e00ff */
[----:B------:R-:W-:Y:S01]  /*6860*/  ULDC UR4, c[0x0][0x600] ;  /* 0x0001800000047ab9 */ /* 0x000fe20000000800 */
[----:B------:R-:W-:Y:S01]  /*6870*/  UMOV UR7, 0x1 ;  /* 0x0000000100077882 */ /* 0x000fe20000000000 */
[----:B------:R-:W-:-:S02]  /*6880*/  UIADD3 UR19, UR40, 0x1, URZ ;  /* 0x0000000128137890 */ /* 0x000fc4000fffe03f */
[----:B------:R-:W-:Y:S02]  /*6890*/  UIADD3 UR15, UR4, -0x1, URZ ;  /* 0xffffffff040f7890 */ /* 0x000fe4000fffe03f */
[----:B------:R-:W-:Y:S02]  /*68a0*/  USHF.L.U32 UR17, UR7, UR5, URZ ;  /* 0x0000000507117299 */ /* 0x000fe4000800063f */
[----:B------:R-:W-:Y:S01]  /*68b0*/  ULOP3.LUT UR16, URZ, UR6, URZ, 0x33, !UPT ;  /* 0x000000063f107292 */ /* 0x000fe2000f8e333f */
[----:B------:R-:W-:-:S11]  /*68c0*/  ULDC.64 UR20, c[0x0][0x198] ;  /* 0x0000660000147ab9 */ /* 0x000fd60000000a00 */
.L_x_175:
[----:B------:R-:W-:-:S03]  /*68d0*/  UMOV UR4, 0xffffffff ;  /* 0xffffffff00047882 */ /* 0x000fc60000000000 */
[----:B------:R-:W-:Y:S05]  /*68e0*/  BRA.DIV UR4, `(.L_x_164) ;  /* 0x0000000e04fc7947 */ /* 0x000fea000b800000 */
[----:B------:R-:W-:-:S13]  /*68f0*/  ELECT P6, URZ, PT ;  /* 0x00000000003f782f */ /* 0x000fda00038c0000 */
.L_x_189:
[----:B------:R-:W0:Y:S01]  /*6900*/  LDC R4, c[0x0][0x28c] ;  /* 0x0000a300ff047b82 */ /* 0x000e220000000800 */
[----:B------:R-:W-:Y:S01]  /*6910*/  BSSY B1, `(.L_x_165) ;  /* 0x0000037000017945 */ /* 0x000fe20003800000 */
[----:B0-----:R-:W-:-:S13]  /*6920*/  ISETP.LT.OR P6, PT, R4, 0x1, !P6 ;  /* 0x000000010400780c */ /* 0x001fda00077c1670 */
[----:B------:R-:W-:Y:S05]  /*6930*/  @P6 BRA `(.L_x_166) ;  /* 0x0000000000d06947 */ /* 0x000fea0003800000 */
[----:B------:R-:W-:Y:S02]  /*6940*/  IMAD.SHL.U32 R18, R18, 0x80, RZ ;  /* 0x0000008012127824 */ /* 0x000fe400078e00ff */
[----:B------:R-:W-:Y:S02]  /*6950*/  IMAD.SHL.U32 R22, R22, 0x40, RZ ;  /* 0x0000004016167824 */ /* 0x000fe400078e00ff */
[----:B------:R-:W-:Y:S02]  /*6960*/  IMAD.MOV.U32 R13, RZ, RZ, RZ ;  /* 0x000000ffff0d7224 */ /* 0x000fe400078e00ff */
[----:B------:R-:W-:Y:S02]  /*6970*/  IMAD.U32 R14, RZ, RZ, UR19 ;  /* 0x00000013ff0e7e24 */ /* 0x000fe4000f8e00ff */
[----:B------:R-:W-:Y:S02]  /*6980*/  IMAD.MOV.U32 R4, RZ, RZ, R3 ;  /* 0x000000ffff047224 */ /* 0x000fe400078e0003 */
[----:B------:R-:W-:-:S07]  /*6990*/  IMAD.MOV.U32 R5, RZ, RZ, R8 ;  /* 0x000000ffff057224 */ /* 0x000fce00078e0008 */
.L_x_170:
[----:B------:R-:W0:Y:S01]  /*69a0*/  S2R R7, SR_CgaCtaId ;  /* 0x0000000000077919 */ /* 0x000e220000008800 */
[----:B------:R-:W-:-:S04]  /*69b0*/  MOV R6, 0x400 ;  /* 0x0000040000067802 */ /* 0x000fc80000000f00 */
[----:B0-----:R-:W-:Y:S02]  /*69c0*/  LEA R12, R7, R6, 0x18 ;  /* 0x00000006070c7211 */ /* 0x001fe400078ec0ff */
[----:B------:R-:W-:Y:S01]  /*69d0*/  SHF.L.U32 R6, R4, 0x1f, RZ ;  /* 0x0000001f04067819 */ /* 0x000fe200000006ff */
[----:B------:R-:W0:Y:S02]  /*69e0*/  @!P2 LDC R7, c[0x0][0x500] ;  /* 0x00014000ff07ab82 */ /* 0x000e240000000800 */
[----:B------:R-:W-:-:S04]  /*69f0*/  IMAD R11, R5, 0x8, R12 ;  /* 0x00000008050b7824 */ /* 0x000fc800078e020c */
[----:B------:R-:W1:Y:S02]  /*6a00*/  SYNCS.PHASECHK.TRANS64.TRYWAIT P1, [R11+URZ+0x28], R6 ;  /* 0x000028060b0075a7 */ /* 0x000e64000802017f */
[----:B-1----:R-:W-:Y:S05]  /*6a10*/  @!P1 BRA `(.L_x_167) ;  /* 0x0000000c00d09947 */ /* 0x002fea0003800000 */
.L_x_190:
[----:B-1----:R-:W-:Y:S01]  /*6a20*/  PRMT R6, R9, 0x9910, RZ ;  /* 0x0000991009067816 */ /* 0x002fe200000000ff */
[----:B0-----:R0:W-:Y:S03]  /*6a30*/  @!P2 SYNCS.ARRIVE.TRANS64 RZ, [R11+URZ], R7 ;  /* 0x000000070bffa9a7 */ /* 0x0011e6000800003f */
[----:B------:R-:W-:-:S13]  /*6a40*/  ISETP.NE.AND P1, PT, R6, 0x2, PT ;  /* 0x000000020600780c */ /* 0x000fda0003f25270 */
[----:B0-----:R-:W-:Y:S05]  /*6a50*/  @P1 BRA `(.L_x_168) ;  /* 0x0000000000041947 */ /* 0x001fea0003800000 */
[----:B------:R-:W-:Y:S01]  /*6a60*/  BPT.TRAP 0x1 ;  /* 0x000000040000795c */ /* 0x000fe20000300000 */
.L_x_168:
[----:B------:R-:W-:Y:S05]  /*6a70*/  @P0 BRA `(.L_x_169) ;  /* 0x0000000000040947 */ /* 0x000fea0003800000 */
[----:B------:R-:W-:Y:S01]  /*6a80*/  BPT.TRAP 0x1 ;  /* 0x000000040000795c */ /* 0x000fe20000300000 */
.L_x_169:
[--C-:B------:R-:W-:Y:S01]  /*6a90*/  IMAD R6, R5, 0x2000, R12.reuse ;  /* 0x0000200005067824 */ /* 0x100fe200078e020c */
[----:B------:R-:W-:Y:S01]  /*6aa0*/  R2UR UR9, R11 ;  /* 0x000000000b0972ca */ /* 0x000fe200000e0000 */
[C---:B------:R-:W-:Y:S01]  /*6ab0*/  IMAD R12, R5.reuse, 0x4000, R12 ;  /* 0x00004000050c7824 */ /* 0x040fe200078e020c */
[----:B------:R-:W-:Y:S01]  /*6ac0*/  UIADD3 UR4, UP0, UR20, 0xf0, URZ ;  /* 0x000000f014047890 */ /* 0x000fe2000ff1e03f */
[----:B------:R-:W-:Y:S01]  /*6ad0*/  VIADD R14, R14, 0xffffffff ;  /* 0xffffffff0e0e7836 */ /* 0x000fe20000000000 */
[----:B------:R-:W-:Y:S01]  /*6ae0*/  R2UR UR5, R6 ;  /* 0x00000000060572ca */ /* 0x000fe200000e0000 */
[----:B------:R-:W-:Y:S01]  /*6af0*/  UIADD3 UR22, UP1, UR20, 0x1f0, URZ ;  /* 0x000001f014167890 */ /* 0x000fe2000ff3e03f */
[----:B------:R-:W-:Y:S01]  /*6b00*/  R2UR UR8, R12 ;  /* 0x000000000c0872ca */ /* 0x000fe200000e0000 */
[----:B------:R-:W-:Y:S01]  /*6b10*/  VIADD R5, R5, 0x1 ;  /* 0x0000000105057836 */ /* 0x000fe20000000000 */
[----:B------:R-:W-:Y:S01]  /*6b20*/  R2UR UR11, R22 ;  /* 0x00000000160b72ca */ /* 0x000fe200000e0000 */
[----:B------:R-:W-:Y:S01]  /*6b30*/  UIADD3.X UR23, URZ, UR21, URZ, UP1, !UPT ;  /* 0x000000153f177290 */ /* 0x000fe20008ffe43f */
[----:B------:R-:W-:Y:S01]  /*6b40*/  R2UR UR10, R13 ;  /* 0x000000000d0a72ca */ /* 0x000fe200000e0000 */
[----:B------:R-:W-:Y:S01]  /*6b50*/  UMOV UR6, 0x0 ;  /* 0x0000000000067882 */ /* 0x000fe20000000000 */
[----:B------:R-:W-:Y:S01]  /*6b60*/  R2UR UR12, R19 ;  /* 0x00000000130c72ca */ /* 0x000fe200000e0000 */
[----:B------:R-:W-:Y:S01]  /*6b70*/  UMOV UR7, 0x10000000 ;  /* 0x1000000000077882 */ /* 0x000fe20000000000 */
[----:B------:R-:W-:Y:S01]  /*6b80*/  R2UR UR18, R18 ;  /* 0x00000000121272ca */ /* 0x000fe200000e0000 */
[----:B------:R-:W-:Y:S01]  /*6b90*/  VIADD R13, R13, 0x20 ;  /* 0x000000200d0d7836 */ /* 0x000fe20000000000 */
[----:B------:R-:W-:Y:S01]  /*6ba0*/  ISETP.GT.AND P3, PT, R14, 0x1, PT ;  /* 0x000000010e00780c */ /* 0x000fe20003f64270 */
[----:B------:R-:W-:Y:S01]  /*6bb0*/  UIADD3 UR13, UR5, 0x180, URZ ;  /* 0x00000180050d7890 */ /* 0x000fe2000fffe03f */
[----:B------:R-:W-:Y:S01]  /*6bc0*/  ISETP.NE.AND P1, PT, R5, 0x5, PT ;  /* 0x000000050500780c */ /* 0x000fe20003f25270 */
[----:B------:R-:W-:-:S02]  /*6bd0*/  UIADD3.X UR5, URZ, UR21, URZ, UP0, !UPT ;  /* 0x000000153f057290 */ /* 0x000fc400087fe43f */
[----:B------:R-:W-:Y:S01]  /*6be0*/  UIADD3 UR14, UR8, 0xa180, URZ ;  /* 0x0000a180080e7890 */ /* 0x000fe2000fffe03f */
[----:B------:R-:W-:Y:S02]  /*6bf0*/  SEL R7, RZ, 0x1, P1 ;  /* 0x00000001ff077807 */ /* 0x000fe40000800000 */
[----:B------:R-:W-:Y:S01]  /*6c00*/  UMOV UR8, UR13 ;  /* 0x0000000d00087c82 */ /* 0x000fe20008000000 */
[----:B------:R-:W-:Y:S02]  /*6c10*/  SEL R5, R5, RZ, P1 ;  /* 0x000000ff05057207 */ /* 0x000fe40000800000 */
[----:B------:R-:W-:Y:S01]  /*6c20*/  LOP3.LUT R4, R4, R7, RZ, 0x3c, !PT ;  /* 0x0000000704047212 */ /* 0x000fe200078e3cff */
[----:B------:R0:W-:Y:S02]  /*6c30*/  UTMALDG.3D [UR8], [UR4], desc[UR6] ;  /* 0x00000608040075b4 */ /* 0x0001e40008011000 */
[----:B0-----:R-:W-:Y:S01]  /*6c40*/  UMOV UR8, UR14 ;  /* 0x0000000e00087c82 */ /* 0x001fe20008000000 */
[----:B------:R-:W-:-:S02]  /*6c50*/  UMOV UR11, UR18 ;  /* 0x00000012000b7c82 */ /* 0x000fc40008000000 */
[----:B------:R0:W-:Y:S02]  /*6c60*/  UTMALDG.3D [UR8], [UR22], desc[UR6] ;  /* 0x00000608160075b4 */ /* 0x0001e40008011000 */
[----:B0-----:R-:W-:Y:S05]  /*6c70*/  @P3 BRA `(.L_x_170) ;  /* 0xfffffffc00483947 */ /* 0x001fea000383ffff */
.L_x_166:
[----:B------:R-:W-:Y:S05]  /*6c80*/  BSYNC B1 ;  /* 0x0000000000017941 */ /* 0x000fea0003800000 */
.L_x_165:
[----:B------:R-:W2:Y:S01]  /*6c90*/  LDL.64 R20, [R1] ;  /* 0x0000000001147983 */ /* 0x000ea20000100a00 */
[----:B------:R-:W-:Y:S01]  /*6ca0*/  LOP3.LUT P4, RZ, R10, 0xff, RZ, 0xc0, !PT ;  /* 0x000000ff0aff7812 */ /* 0x000fe2000788c0ff */
[----:B------:R-:W-:Y:S01]  /*6cb0*/  VIADD R7, R8, UR40 ;  /* 0x0000002808077c36 */ /* 0x000fe20008000000 */
[----:B------:R-:W-:Y:S01]  /*6cc0*/  ULDC.64 UR4, c[0x0][0x650] ;  /* 0x0001940000047ab9 */ /* 0x000fe20000000a00 */
[----:B------:R-:W-:Y:S01]  /*6cd0*/  IMAD.U32 R8, RZ, RZ, UR40 ;  /* 0x00000028ff087e24 */ /* 0x000fe2000f8e00ff */
[----:B------:R-:W-:Y:S01]  /*6ce0*/  UISETP.GE.U32.AND UP0, UPT, UR40, 0x5, UPT ;  /* 0x000000052800788c */ /* 0x000fe2000bf06070 */
[----:B------:R-:W-:Y:S01]  /*6cf0*/  BSSY B1, `(.L_x_171) ;  /* 0x000006b000017945 */ /* 0x000fe20003800000 */
[----:B------:R-:W-:Y:S01]  /*6d00*/  ISETP.GT.U32.AND P1, PT, R7, 0x4, PT ;  /* 0x000000040700780c */ /* 0x000fe20003f24070 */
[----:B------:R-:W-:Y:S01]  /*6d10*/  IMAD.MOV.U32 R22, RZ, RZ, -0x1 ;  /* 0xffffffffff167424 */ /* 0x000fe200078e00ff */
[----:B------:R-:W-:Y:S01]  /*6d20*/  PRMT R10, RZ, 0x7610, R10 ;  /* 0x00007610ff0a7816 */ /* 0x000fe2000000000a */
[----:B------:R-:W-:Y:S01]  /*6d30*/  IMAD.MOV.U32 R18, RZ, RZ, -0x1 ;  /* 0xffffffffff127424 */ /* 0x000fe200078e00ff */
[----:B------:R-:W-:Y:S01]  /*6d40*/  ISETP.LT.U32.AND P1, PT, R8, 0x5, P1 ;  /* 0x000000050800780c */ /* 0x000fe20000f21070 */
[----:B------:R-:W-:Y:S01]  /*6d50*/  IMAD.MOV.U32 R19, RZ, RZ, -0x1 ;  /* 0xffffffffff137424 */ /* 0x000fe200078e00ff */
[----:B------:R-:W-:Y:S01]  /*6d60*/  PLOP3.LUT P3, PT, PT, PT, UP0, 0x80, 0x0 ;  /* 0x000000000000781c */ /* 0x000fe20003f6f008 */
[----:B------:R-:W0:Y:S01]  /*6d70*/  @P4 S2R R5, SR_CgaCtaId ;  /* 0x0000000000054919 */ /* 0x000e220000008800 */
[----:B------:R-:W-:-:S04]  /*6d80*/  @P4 MOV R4, 0x400 ;  /* 0x0000040000044802 */ /* 0x000fc80000000f00 */
[----:B0-----:R-:W-:Y:S01]  /*6d90*/  @P4 LEA R6, R5, R4, 0x18 ;  /* 0x0000000405064211 */ /* 0x001fe200078ec0ff */
[----:B------:R-:W-:Y:S01]  /*6da0*/  IMAD.WIDE.U32 R4, R7, -0x33333333, RZ ;  /* 0xcccccccd07047825 */ /* 0x000fe200078e00ff */
[----:B------:R-:W-:Y:S02]  /*6db0*/  SEL R4, RZ, 0x1, !P1 ;  /* 0x00000001ff047807 */ /* 0x000fe40004800000 */
[----:B------:R0:W-:Y:S02]  /*6dc0*/  @P4 SYNCS.ARRIVE.TRANS64.A1T0 RZ, [R6+URZ+0x88], RZ ;  /* 0x000088ff06ff49a7 */ /* 0x0001e4000810003f */
[----:B------:R-:W-:Y:S02]  /*6dd0*/  LOP3.LUT R3, R3, R4, RZ, 0x3c, !PT ;  /* 0x0000000403037212 */ /* 0x000fe400078e3cff */
[----:B------:R-:W-:Y:S02]  /*6de0*/  PRMT R4, RZ, 0x7610, R4 ;  /* 0x00007610ff047816 */ /* 0x000fe40000000004 */
[----:B0-----:R-:W-:-:S04]  /*6df0*/  SHF.R.U32.HI R6, RZ, 0x2, R5 ;  /* 0x00000002ff067819 */ /* 0x001fc80000011605 */
[----:B------:R-:W-:Y:S01]  /*6e00*/  @P3 LOP3.LUT R3, R3, 0x1, R6, 0x78, !PT ;  /* 0x0000000103033812 */ /* 0x000fe200078e7806 */
[----:B------:R-:W-:Y:S01]  /*6e10*/  IMAD R8, R6, -0x5, R7 ;  /* 0xfffffffb06087824 */ /* 0x000fe200078e0207 */
[----:B--2---:R-:W-:-:S04]  /*6e20*/  IADD3 R16, P4, R16, R20, RZ ;  /* 0x0000001410107210 */ /* 0x004fc80007f9e0ff */
[----:B------:R-:W-:Y:S01]  /*6e30*/  ISETP.GE.U32.AND P1, PT, R16, UR4, PT ;  /* 0x0000000410007c0c */ /* 0x000fe2000bf26070 */
[----:B------:R-:W-:-:S05]  /*6e40*/  IMAD.X R17, R17, 0x1, R0, P4 ;  /* 0x0000000111117824 */ /* 0x000fca00020e0600 */
[----:B------:R-:W-:-:S13]  /*6e50*/  ISETP.GE.U32.AND.EX P1, PT, R17, UR5, PT, P1 ;  /* 0x0000000511007c0c */ /* 0x000fda000bf26110 */
[----:B------:R-:W-:Y:S05]  /*6e60*/  @P1 BRA `(.L_x_172) ;  /* 0x00000004004c1947 */ /* 0x000fea0003800000 */
[----:B------:R-:W0:Y:S01]  /*6e70*/  S2R R12, SR_CTAID.X ;  /* 0x00000000000c7919 */ /* 0x000e220000002500 */
[----:B------:R-:W-:Y:S01]  /*6e80*/  ULDC.64 UR4, c[0x0][0x628] ;  /* 0x00018a0000047ab9 */ /* 0x000fe20000000a00 */
[----:B------:R-:W1:Y:S01]  /*6e90*/  LDC R13, c[0x0][0x144] ;  /* 0x00005100ff0d7b82 */ /* 0x000e620000000800 */
[----:B------:R-:W-:Y:S01]  /*6ea0*/  ISETP.NE.U32.AND P1, PT, RZ, UR4, PT ;  /* 0x00000004ff007c0c */ /* 0x000fe2000bf25070 */
[----:B------:R-:W2:Y:S01]  /*6eb0*/  S2R R11, SR_CTAID.Y ;  /* 0x00000000000b7919 */ /* 0x000ea20000002600 */
[----:B------:R-:W-:Y:S01]  /*6ec0*/  ULDC UR6, c[0x0][0x150] ;  /* 0x0000540000067ab9 */ /* 0x000fe20000000800 */
[----:B------:R-:W-:Y:S01]  /*6ed0*/  ULDC UR7, c[0x0][0x630] ;  /* 0x00018c0000077ab9 */ /* 0x000fe20000000800 */
[----:B------:R-:W-:Y:S01]  /*6ee0*/  ISETP.NE.AND.EX P1, PT, RZ, UR5, PT, P1 ;  /* 0x00000005ff007c0c */ /* 0x000fe2000bf25310 */
[----:B------:R-:W-:Y:S01]  /*6ef0*/  IMAD.MOV.U32 R4, RZ, RZ, R16 ;  /* 0x000000ffff047224 */ /* 0x000fe200078e0010 */
[----:B0-----:R-:W-:-:S05]  /*6f00*/  I2FP.F32.U32 R5, R12 ;  /* 0x0000000c00057245 */ /* 0x001fca0000201000 */
[----:B------:R-:W-:Y:S01]  /*6f10*/  FMUL R14, R5, UR6 ;  /* 0x00000006050e7c20 */ /* 0x000fe20008400000 */
[----:B------:R-:W-:-:S05]  /*6f20*/  IMAD.MOV.U32 R5, RZ, RZ, R17 ;  /* 0x000000ffff057224 */ /* 0x000fca00078e0011 */
[----:B--2---:R-:W-:Y:S05]  /*6f30*/  @!P1 BRA `(.L_x_173) ;  /* 0x0000000000289947 */ /* 0x004fea0003800000 */
[----:B------:R-:W-:Y:S02]  /*6f40*/  ULDC UR6, c[0x0][0x634] ;  /* 0x00018d0000067ab9 */ /* 0x000fe40000000800 */
[----:B------:R-:W-:-:S05]  /*6f50*/  IADD3 R5, P1, R16, UR6, RZ ;  /* 0x0000000610057c10 */ /* 0x000fca000ff3e0ff */
[----:B------:R-:W-:-:S04]  /*6f60*/  IMAD.X R15, RZ, RZ, R17, P1 ;  /* 0x000000ffff0f7224 */ /* 0x000fc800008e0611 */
[----:B------:R-:W-:-:S04]  /*6f70*/  IMAD.WIDE.U32 R6, R15, UR4, RZ ;  /* 0x000000040f067c25 */ /* 0x000fc8000f8e00ff */
[----:B------:R-:W-:-:S04]  /*6f80*/  IMAD.WIDE.U32 R6, P1, R5, UR5, R6 ;  /* 0x0000000505067c25 */ /* 0x000fc8000f820006 */
[----:B------:R-:W-:-:S04]  /*6f90*/  IMAD.WIDE.U32 R4, R5, UR4, RZ ;  /* 0x0000000405047c25 */ /* 0x000fc8000f8e00ff */
[----:B------:R-:W-:Y:S01]  /*6fa0*/  IMAD.MOV.U32 R4, RZ, RZ, R7 ;  /* 0x000000ffff047224 */ /* 0x000fe200078e0007 */
[----:B------:R-:W-:Y:S01]  /*6fb0*/  IADD3 RZ, P3, R5, R6, RZ ;  /* 0x0000000605ff7210 */ /* 0x000fe20007f7e0ff */
[----:B------:R-:W-:-:S04]  /*6fc0*/  IMAD.X R5, RZ, RZ, RZ, P1 ;  /* 0x000000ffff057224 */ /* 0x000fc800008e06ff */
[----:B------:R-:W-:-:S08]  /*6fd0*/  IMAD.WIDE.U32.X R4, R15, UR5, R4, P3 ;  /* 0x000000050f047c25 */ /* 0x000fd000098e0404 */
.L_x_173:
[--C-:B------:R-:W-:Y:S01]  /*6fe0*/  SHF.R.U64 R19, R4, UR7, R5.reuse ;  /* 0x0000000704137c19 */ /* 0x100fe20008001205 */
[----:B------:R-:W0:Y:S01]  /*6ff0*/  F2I.U32.TRUNC.NTZ R14, R14 ;  /* 0x0000000e000e7305 */ /* 0x000e22000020f000 */
[----:B------:R-:W-:Y:S01]  /*7000*/  SHF.R.U32.HI R4, RZ, UR7, R5 ;  /* 0x00000007ff047c19 */ /* 0x000fe20008011605 */
[----:B------:R-:W-:Y:S01]  /*7010*/  ULDC.64 UR4, c[0x0][0x620] ;  /* 0x0001880000047ab9 */ /* 0x000fe20000000a00 */
[----:B------:R-:W-:Y:S01]  /*7020*/  IADD3 R7, P1, RZ, -R19, RZ ;  /* 0x80000013ff077210 */ /* 0x000fe20007f3e0ff */
[----:B------:R-:W-:Y:S01]  /*7030*/  ULDC.64 UR6, c[0x0][0x640] ;  /* 0x0001900000067ab9 */ /* 0x000fe20000000a00 */
[----:B------:R-:W2:Y:S03]  /*7040*/  LDC R18, c[0x0][0x148] ;  /* 0x00005200ff127b82 */ /* 0x000ea60000000800 */
[----:B------:R-:W-:Y:S01]  /*7050*/  IMAD.X R4, RZ, RZ, ~R4, P1 ;  /* 0x000000ffff047224 */ /* 0x000fe200008e0e04 */
[----:B------:R-:W-:-:S03]  /*7060*/  ISETP.NE.U32.AND P1, PT, RZ, UR6, PT ;  /* 0x00000006ff007c0c */ /* 0x000fc6000bf25070 */
[----:B------:R-:W-:Y:S01]  /*7070*/  IMAD R6, R4, UR4, RZ ;  /* 0x0000000404067c24 */ /* 0x000fe2000f8e02ff */
[----:B------:R-:W-:Y:S01]  /*7080*/  ISETP.NE.AND.EX P1, PT, RZ, UR7, PT, P1 ;  /* 0x00000007ff007c0c */ /* 0x000fe2000bf25310 */
[----:B------:R-:W-:Y:S01]  /*7090*/  IMAD.WIDE.U32 R4, R7, UR4, R16 ;  /* 0x0000000407047c25 */ /* 0x000fe2000f8e0010 */
[----:B------:R-:W-:-:S03]  /*70a0*/  ULDC UR4, c[0x0][0x618] ;  /* 0x0001860000047ab9 */ /* 0x000fc60000000800 */
[----:B------:R-:W-:Y:S01]  /*70b0*/  IMAD R7, R7, UR5, R6 ;  /* 0x0000000507077c24 */ /* 0x000fe2000f8e0206 */
[----:B------:R-:W-:Y:S01]  /*70c0*/  ULDC UR5, c[0x0][0x154] ;  /* 0x0000550000057ab9 */ /* 0x000fe20000000800 */
[----:B0-----:R-:W-:Y:S02]  /*70d0*/  IMAD.MOV R6, RZ, RZ, -R14 ;  /* 0x000000ffff067224 */ /* 0x001fe400078e0a0e */
[----:B------:R-:W-:Y:S02]  /*70e0*/  IMAD.IADD R5, R5, 0x1, R7 ;  /* 0x0000000105057824 */ /* 0x000fe400078e0207 */
[----:B-1----:R-:W-:Y:S01]  /*70f0*/  IMAD R12, R13, R6, R12 ;  /* 0x000000060d0c7224 */ /* 0x002fe200078e020c */
[----:B------:R-:W-:Y:S02]  /*7100*/  I2FP.F32.U32 R6, R11 ;  /* 0x0000000b00067245 */ /* 0x000fe40000201000 */
[--C-:B------:R-:W-:Y:S02]  /*7110*/  SHF.R.U64 R13, R4, UR4, R5.reuse ;  /* 0x00000004040d7c19 */ /* 0x100fe40008001205 */
[----:B------:R-:W-:Y:S01]  /*7120*/  SHF.R.U32.HI R4, RZ, UR4, R5 ;  /* 0x00000004ff047c19 */ /* 0x000fe20008011605 */
[----:B------:R-:W-:Y:S01]  /*7130*/  FMUL R6, R6, UR5 ;  /* 0x0000000506067c20 */ /* 0x000fe20008400000 */
[----:B------:R-:W-:-:S02]  /*7140*/  ULDC UR4, c[0x0][0x608] ;  /* 0x0001820000047ab9 */ /* 0x000fc40000000800 */
[--C-:B------:R-:W-:Y:S01]  /*7150*/  SHF.R.U64 R15, R13, UR4, R4.reuse ;  /* 0x000000040d0f7c19 */ /* 0x100fe20008001204 */
[----:B------:R0:W1:Y:S01]  /*7160*/  F2I.U32.TRUNC.NTZ R20, R6 ;  /* 0x0000000600147305 */ /* 0x000062000020f000 */
[----:B------:R-:W-:Y:S01]  /*7170*/  SHF.R.U32.HI R4, RZ, UR4, R4 ;  /* 0x00000004ff047c19 */ /* 0x000fe20008011604 */
[----:B------:R-:W-:-:S03]  /*7180*/  ULDC UR4, c[0x0][0x658] ;  /* 0x0001960000047ab9 */ /* 0x000fc60000000800 */
[--C-:B------:R-:W-:Y:S02]  /*7190*/  SHF.R.U64 R14, R15, UR4, R4.reuse ;  /* 0x000000040f0e7c19 */ /* 0x100fe40008001204 */
[----:B------:R-:W-:-:S03]  /*71a0*/  SHF.R.U32.HI R21, RZ, UR4, R4 ;  /* 0x00000004ff157c19 */ /* 0x000fc60008011604 */
[----:B------:R-:W-:Y:S02]  /*71b0*/  IMAD.MOV.U32 R4, RZ, RZ, R14 ;  /* 0x000000ffff047224 */ /* 0x000fe400078e000e */
[----:B------:R-:W-:Y:S01]  /*71c0*/  IMAD.MOV.U32 R5, RZ, RZ, R21 ;  /* 0x000000ffff057224 */ /* 0x000fe200078e0015 */
[----:B0-----:R-:W-:Y:S06]  /*71d0*/  @!P1 BRA `(.L_x_174) ;  /* 0x0000000000289947 */ /* 0x001fec0003800000 */
        /* <DEDUP_REMOVED lines=10> */
.L_x_174:
[----:B------:R-:W-:Y:S01]  /*7280*/  ISETP.NE.AND P1, PT, R2, 0x1, PT ;  /* 0x000000010200780c */ /* 0x000fe20003f25270 */
[----:B------:R-:W-:Y:S01]  /*7290*/  ULDC UR4, c[0x0][0x648] ;  /* 0x0001920000047ab9 */ /* 0x000fe20000000800 */
[----:B------:R-:W-:Y:S01]  /*72a0*/  LOP3.LUT R15, R15, UR16, RZ, 0xc0, !PT ;  /* 0x000000100f0f7c12 */ /* 0x000fe2000f8ec0ff */
[----:B-1----:R-:W-:Y:S01]  /*72b0*/  IMAD.MOV R20, RZ, RZ, -R20 ;  /* 0x000000ffff147224 */ /* 0x002fe200078e0a14 */
[----:B------:R-:W-:Y:S01]  /*72c0*/  SHF.R.U64 R4, R4, UR4, R5 ;  /* 0x0000000404047c19 */ /* 0x000fe20008001205 */
[----:B------:R-:W-:Y:S01]  /*72d0*/  ULDC UR4, c[0x0][0x638] ;  /* 0x00018e0000047ab9 */ /* 0x000fe20000000800 */
[----:B------:R-:W-:Y:S01]  /*72e0*/  LOP3.LUT R13, R13, UR15, RZ, 0xc0, !PT ;  /* 0x0000000f0d0d7c12 */ /* 0x000fe2000f8ec0ff */
[----:B------:R-:W-:Y:S02]  /*72f0*/  ULDC UR5, c[0x0][0x610] ;  /* 0x0001840000057ab9 */ /* 0x000fe40000000800 */
[----:B------:R-:W-:Y:S02]  /*7300*/  IMAD.MOV R5, RZ, RZ, -R4 ;  /* 0x000000ffff057224 */ /* 0x000fe400078e0a04 */
[----:B------:R-:W-:-:S02]  /*7310*/  IMAD R15, R4, UR17, R15 ;  /* 0x00000011040f7c24 */ /* 0x000fc4000f8e020f */
[----:B--2---:R-:W-:Y:S02]  /*7320*/  @P1 IMAD R12, R18, R20, R11 ;  /* 0x00000014120c1224 */ /* 0x004fe400078e020b */
[----:B------:R-:W-:Y:S01]  /*7330*/  IMAD R14, R5, UR4, R14 ;  /* 0x00000004050e7c24 */ /* 0x000fe2000f8e020e */
[----:B------:R-:W-:Y:S01]  /*7340*/  ULDC UR4, c[0x0][0x600] ;  /* 0x0001800000047ab9 */ /* 0x000fe20000000800 */
[----:B------:R-:W-:Y:S02]  /*7350*/  IMAD R12, R15, UR5, R12 ;  /* 0x000000050f0c7c24 */ /* 0x000fe4000f8e020c */
[----:B------:R-:W-:Y:S02]  /*7360*/  IMAD R5, R14, UR4, R13 ;  /* 0x000000040e057c24 */ /* 0x000fe4000f8e020d */
[----:B------:R-:W-:-:S03]  /*7370*/  IMAD.MOV.U32 R4, RZ, RZ, 0x1 ;  /* 0x00000001ff047424 */ /* 0x000fc600078e00ff */
[----:B------:R-:W-:Y:S02]  /*7380*/  SEL R18, R5, R12, !P1 ;  /* 0x0000000c05127207 */ /* 0x000fe40004800000 */
[----:B------:R-:W-:-:S07]  /*7390*/  SEL R22, R12, R5, !P1 ;  /* 0x000000050c167207 */ /* 0x000fce0004800000 */
.L_x_172:
[----:B------:R-:W-:Y:S05]  /*73a0*/  BSYNC B1 ;  /* 0x0000000000017941 */ /* 0x000fea0003800000 */
.L_x_171:
[----:B------:R-:W-:-:S13]  /*73b0*/  LOP3.LUT P1, RZ, R4, 0xff, RZ, 0xc0, !PT ;  /* 0x000000ff04ff7812 */ /* 0x000fda000782c0ff */
[----:B------:R-:W-:Y:S05]  /*73c0*/  @P1 BRA `(.L_x_175) ;  /* 0xfffffff400401947 */ /* 0x000fea000383ffff */
[----:B------:R-:W-:Y:S05]  /*73d0*/  BSYNC B0 ;  /* 0x0000000000007941 */ /* 0x000fea0003800000 */
.L_x_163:
[----:B------:R-:W-:-:S03]  /*73e0*/  UMOV UR4, 0xffffffff ;  /* 0xffffffff00047882 */ /* 0x000fc60000000000 */
[----:B------:R-:W-:Y:S05]  /*73f0*/  BRA.DIV UR4, `(.L_x_176) ;  /* 0x00000006046c7947 */ /* 0x000fea000b800000 */
[----:B------:R-:W-:-:S13]  /*7400*/  ELECT P6, URZ, PT ;  /* 0x00000000003f782f */ /* 0x000fda00038c0000 */
.L_x_193:
[----:B------:R-:W-:Y:S04]  /*7410*/  BSSY B0, `(.L_x_177) ;  /* 0x0000034000007945 */ /* 0x000fe80003800000 */
[----:B------:R-:W-:Y:S05]  /*7420*/  @!P6 BRA `(.L_x_178) ;  /* 0x0000000000c8e947 */ /* 0x000fea0003800000 */
[----:B------:R-:W-:-:S04]  /*7430*/  LOP3.LUT R23, R23, 0x2, RZ, 0xfc, !PT ;  /* 0x0000000217177812 */ /* 0x000fc800078efcff */
[----:B------:R-:W-:-:S13]  /*7440*/  ISETP.NE.AND P0, PT, R23, 0x3, PT ;  /* 0x000000031700780c */ /* 0x000fda0003f05270 */
[----:B------:R-:W-:Y:S05]  /*7450*/  @!P0 BRA `(.L_x_179) ;  /* 0x0000000000048947 */ /* 0x000fea0003800000 */
[----:B------:R-:W-:Y:S01]  /*7460*/  BPT.TRAP 0x1 ;  /* 0x000000040000795c */ /* 0x000fe20000300000 */
.L_x_179:
[----:B------:R-:W0:Y:S01]  /*7470*/  S2R R5, SR_CgaCtaId ;  /* 0x0000000000057919 */ /* 0x000e220000008800 */
[----:B------:R-:W-:Y:S02]  /*7480*/  MOV R0, 0x400 ;  /* 0x0000040000007802 */ /* 0x000fe40000000f00 */
[----:B------:R-:W-:Y:S02]  /*7490*/  SHF.L.U32 R2, R3, 0x1f, RZ ;  /* 0x0000001f03027819 */ /* 0x000fe400000006ff */
[----:B0-----:R-:W-:-:S05]  /*74a0*/  LEA R5, R5, R0, 0x18 ;  /* 0x0000000005057211 */ /* 0x001fca00078ec0ff */
[----:B------:R-:W-:-:S04]  /*74b0*/  VIADD R5, R5, 0x28 ;  /* 0x0000002805057836 */ /* 0x000fc80000000000 */
[C---:B------:R-:W-:Y:S02]  /*74c0*/  IMAD R7, R8.reuse, 0x8, R5 ;  /* 0x0000000808077824 */ /* 0x040fe400078e0205 */
[----:B------:R-:W-:Y:S02]  /*74d0*/  VIADD R8, R8, 0x1 ;  /* 0x0000000108087836 */ /* 0x000fe40000000000 */
[----:B------:R-:W0:Y:S03]  /*74e0*/  SYNCS.PHASECHK.TRANS64.TRYWAIT P0, [R7+URZ], R2 ;  /* 0x00000002070075a7 */ /* 0x000e26000800017f */
[----:B------:R-:W-:-:S04]  /*74f0*/  ISETP.NE.AND P1, PT, R8, 0x5, PT ;  /* 0x000000050800780c */ /* 0x000fc80003f25270 */
[----:B------:R-:W-:Y:S02]  /*7500*/  SEL R0, RZ, 0x1, P1 ;  /* 0x00000001ff007807 */ /* 0x000fe40000800000 */
[----:B------:R-:W-:Y:S02]  /*7510*/  SEL R8, R8, RZ, P1 ;  /* 0x000000ff08087207 */ /* 0x000fe40000800000 */
[----:B------:R-:W-:-:S03]  /*7520*/  LOP3.LUT R9, R3, R0, RZ, 0x3c, !PT ;  /* 0x0000000003097212 */ /* 0x000fc600078e3cff */
[----:B------:R-:W-:Y:S01]  /*7530*/  IMAD R6, R8, 0x8, R5 ;  /* 0x0000000808067824 */ /* 0x000fe200078e0205 */
[----:B------:R-:W-:Y:S01]  /*7540*/  SHF.L.U32 R3, R9, 0x1f, RZ ;  /* 0x0000001f09037819 */ /* 0x000fe200000006ff */
[----:B0-----:R-:W-:Y:S06]  /*7550*/  @!P0 BRA `(.L_x_180) ;  /* 0x0000000400348947 */ /* 0x001fec0003800000 */
.L_x_194:
[----:B------:R-:W1:Y:S01]  /*7560*/  SYNCS.PHASECHK.TRANS64.TRYWAIT P0, [R6+URZ], R3 ;  /* 0x00000003060075a7 */ /* 0x000e62000800017f */
[----:B------:R-:W-:-:S05]  /*7570*/  VIADD R0, R8, 0x1 ;  /* 0x0000000108007836 */ /* 0x000fca0000000000 */
[----:B------:R-:W-:-:S04]  /*7580*/  ISETP.NE.AND P1, PT, R0, 0x5, PT ;  /* 0x000000050000780c */ /* 0x000fc80003f25270 */
[----:B0-----:R-:W-:Y:S02]  /*7590*/  SEL R2, RZ, 0x1, P1 ;  /* 0x00000001ff027807 */ /* 0x001fe40000800000 */
[----:B------:R-:W-:Y:S02]  /*75a0*/  SEL R0, R0, RZ, P1 ;  /* 0x000000ff00007207 */ /* 0x000fe40000800000 */
[----:B------:R-:W-:-:S03]  /*75b0*/  LOP3.LUT R9, R9, R2, RZ, 0x3c, !PT ;  /* 0x0000000209097212 */ /* 0x000fc600078e3cff */
[----:B------:R-:W-:Y:S01]  /*75c0*/  IMAD R7, R0, 0x8, R5 ;  /* 0x0000000800077824 */ /* 0x000fe200078e0205 */
[----:B------:R-:W-:Y:S01]  /*75d0*/  SHF.L.U32 R4, R9, 0x1f, RZ ;  /* 0x0000001f09047819 */ /* 0x000fe200000006ff */
[----:B-1----:R-:W-:Y:S06]  /*75e0*/  @!P0 BRA `(.L_x_181) ;  /* 0x0000000400248947 */ /* 0x002fec0003800000 */
.L_x_195:
[----:B------:R-:W1:Y:S01]  /*75f0*/  SYNCS.PHASECHK.TRANS64.TRYWAIT P0, [R7+URZ], R4 ;  /* 0x00000004070075a7 */ /* 0x000e62000800017f */
[----:B------:R-:W-:-:S05]  /*7600*/  VIADD R0, R0, 0x1 ;  /* 0x0000000100007836 */ /* 0x000fca0000000000 */
[----:B------:R-:W-:-:S04]  /*7610*/  ISETP.NE.AND P1, PT, R0, 0x5, PT ;  /* 0x000000050000780c */ /* 0x000fc80003f25270 */
[----:B------:R-:W-:Y:S02]  /*7620*/  SEL R2, RZ, 0x1, P1 ;  /* 0x00000001ff027807 */ /* 0x000fe40000800000 */
[----:B------:R-:W-:Y:S02]  /*7630*/  SEL R0, R0, RZ, P1 ;  /* 0x000000ff00007207 */ /* 0x000fe40000800000 */
[----:B------:R-:W-:-:S03]  /*7640*/  LOP3.LUT R9, R9, R2, RZ, 0x3c, !PT ;  /* 0x0000000209097212 */ /* 0x000fc600078e3cff */
[----:B0-----:R-:W-:Y:S01]  /*7650*/  IMAD R6, R0, 0x8, R5 ;  /* 0x0000000800067824 */ /* 0x001fe200078e0205 */
[----:B------:R-:W-:Y:S01]  /*7660*/  SHF.L.U32 R3, R9, 0x1f, RZ ;  /* 0x0000001f09037819 */ /* 0x000fe200000006ff */
[----:B-1----:R-:W-:Y:S06]  /*7670*/  @!P0 BRA `(.L_x_182) ;  /* 0x0000000400148947 */ /* 0x002fec0003800000 */
.L_x_196:
[----:B------:R-:W1:Y:S01]  /*7680*/  SYNCS.PHASECHK.TRANS64.TRYWAIT P0, [R6+URZ], R3 ;  /* 0x00000003060075a7 */ /* 0x000e62000800017f */
[----:B------:R-:W-:-:S05]  /*7690*/  VIADD R0, R0, 0x1 ;  /* 0x0000000100007836 */ /* 0x000fca0000000000 */
[----:B------:R-:W-:-:S04]  /*76a0*/  ISETP.NE.AND P1, PT, R0, 0x5, PT ;  /* 0x000000050000780c */ /* 0x000fc80003f25270 */
[----:B------:R-:W-:Y:S02]  /*76b0*/  SEL R2, RZ, 0x1, P1 ;  /* 0x00000001ff027807 */ /* 0x000fe40000800000 */
[----:B------:R-:W-:Y:S02]  /*76c0*/  SEL R0, R0, RZ, P1 ;  /* 0x000000ff00007207 */ /* 0x000fe40000800000 */
[----:B------:R-:W-:Y:S01]  /*76d0*/  LOP3.LUT R2, R9, R2, RZ, 0x3c, !PT ;  /* 0x0000000209027212 */ /* 0x000fe200078e3cff */
[----:B-1----:R-:W-:Y:S06]  /*76e0*/  @!P0 BRA `(.L_x_183) ;  /* 0x00000004000c8947 */ /* 0x002fec0003800000 */
.L_x_197:
[----:B------:R-:W-:Y:S01]  /*76f0*/  IMAD R5, R0, 0x8, R5 ;  /* 0x0000000800057824 */ /* 0x000fe200078e0205 */
[----:B------:R-:W-:-:S07]  /*7700*/  SHF.L.U32 R0, R2, 0x1f, RZ ;  /* 0x0000001f02007819 */ /* 0x000fce00000006ff */
.L_x_184:
[----:B--2---:R2:W3:Y:S02]  /*7710*/  SYNCS.PHASECHK.TRANS64.TRYWAIT P0, [R5+URZ], R0 ;  /* 0x00000000050075a7 */ /* 0x0044e4000800017f */
[----:B---3--:R-:W-:Y:S05]  /*7720*/  @!P0 NANOSLEEP.SYNCS 0x989680 ;  /* 0x009896800000895d */ /* 0x008fea0003900000 */
[----:B------:R-:W3:Y:S02]  /*7730*/  @!P0 SYNCS.PHASECHK.TRANS64 P0, [R5+URZ], R0 ;  /* 0x00000000050085a7 */ /* 0x000ee4000800007f */
[----:B---3--:R-:W-:Y:S05]  /*7740*/  @!P0 BRA `(.L_x_184) ;  /* 0xfffffffc00f08947 */ /* 0x008fea000383ffff */
.L_x_178:
[----:B------:R-:W-:Y:S05]  /*7750*/  BSYNC B0 ;  /* 0x0000000000007941 */ /* 0x000fea0003800000 */
.L_x_177:
[----:B------:R-:W-:Y:S05]  /*7760*/  EXIT ;  /* 0x000000000000794d */ /* 0x000fea0003800000 */
.L_x_15:
[----:B0-----:R-:W-:-:S04]  /*7770*/  IMAD.U32 R3, RZ, RZ, UR43 ;  /* 0x0000002bff037e24 */ /* 0x001fc8000f8e00ff */
[----:B------:R0:W1:Y:S03]  /*7780*/  SYNCS.PHASECHK.TRANS64.TRYWAIT P0, [R3+URZ+-0x8], R0 ;  /* 0xfffff800030075a7 */ /* 0x000066000800017f */
[----:B-1----:R-:W-:Y:S05]  /*7790*/  @!P0 NANOSLEEP.SYNCS 0x989680 ;  /* 0x009896800000895d */ /* 0x002fea0003900000 */
[----:B------:R-:W1:Y:S02]  /*77a0*/  @!P0 SYNCS.PHASECHK.TRANS64 P0, [R3+URZ+-0x8], R0 ;  /* 0xfffff800030085a7 */ /* 0x000e64000800007f */
[----:B-1----:R-:W-:Y:S05]  /*77b0*/  @!P0 BRA `(.L_x_15) ;  /* 0xfffffffc00ec8947 */ /* 0x002fea000383ffff */
[----:B------:R-:W-:Y:S05]  /*77c0*/  BRA `(.L_x_185) ;  /* 0xffffff9c00687947 */ /* 0x000fea000383ffff */
.L_x_20:
[----:B-1----:R1:W2:Y:S02]  /*77d0*/  SYNCS.PHASECHK.TRANS64.TRYWAIT P1, [R3+URZ], R0 ;  /* 0x00000000030075a7 */ /* 0x0022a4000802017f */
[----:B--2---:R-:W-:Y:S05]  /*77e0*/  @!P1 NANOSLEEP.SYNCS 0x989680 ;  /* 0x009896800000995d */ /* 0x004fea0003900000 */
[----:B------:R-:W2:Y:S02]  /*77f0*/  @!P1 SYNCS.PHASECHK.TRANS64 P1, [R3+URZ], R0 ;  /* 0x00000000030095a7 */ /* 0x000ea4000802007f */
[----:B--2---:R-:W-:Y:S05]  /*7800*/  @!P1 BRA `(.L_x_20) ;  /* 0xfffffffc00f09947 */ /* 0x004fea000383ffff */
[----:B------:R-:W-:Y:S05]  /*7810*/  BRA `(.L_x_19) ;  /* 0xffffff9c00dc7947 */ /* 0x000fea000383ffff */
.L_x_25:
[----:B-1----:R-:W-:-:S04]  /*7820*/  IMAD.U32 R4, RZ, RZ, UR4 ;  /* 0x00000004ff047e24 */ /* 0x002fc8000f8e00ff */
[----:B------:R1:W2:Y:S03]  /*7830*/  SYNCS.PHASECHK.TRANS64.TRYWAIT P1, [R4+URZ], R3 ;  /* 0x00000003040075a7 */ /* 0x0002a6000802017f */
[----:B--2---:R-:W-:Y:S05]  /*7840*/  @!P1 NANOSLEEP.SYNCS 0x989680 ;  /* 0x009896800000995d */ /* 0x004fea0003900000 */
[----:B------:R-:W2:Y:S02]  /*7850*/  @!P1 SYNCS.PHASECHK.TRANS64 P1, [R4+URZ], R3 ;  /* 0x00000003040095a7 */ /* 0x000ea4000802007f */
[----:B--2---:R-:W-:Y:S05]  /*7860*/  @!P1 BRA `(.L_x_25) ;  /* 0xfffffffc00ec9947 */ /* 0x004fea000383ffff */
[----:B------:R-:W-:Y:S05]  /*7870*/  BRA `(.L_x_24) ;  /* 0xffffffa000ac7947 */ /* 0x000fea000383ffff */
.L_x_31:
[----:B0-----:R-:W-:-:S04]  /*7880*/  IMAD.U32 R3, RZ, RZ, UR43 ;  /* 0x0000002bff037e24 */ /* 0x001fc8000f8e00ff */
[----:B------:R0:W1:Y:S03]  /*7890*/  SYNCS.PHASECHK.TRANS64.TRYWAIT P0, [R3+URZ+0x8], R0 ;  /* 0x00000800030075a7 */ /* 0x000066000800017f */
[----:B-1----:R-:W-:Y:S05]  /*78a0*/  @!P0 NANOSLEEP.SYNCS 0x989680 ;  /* 0x009896800000895d */ /* 0x002fea0003900000 */
[----:B------:R-:W1:Y:S02]  /*78b0*/  @!P0 SYNCS.PHASECHK.TRANS64 P0, [R3+URZ+0x8], R0 ;  /* 0x00000800030085a7 */ /* 0x000e64000800007f */
[----:B-1----:R-:W-:Y:S05]  /*78c0*/  @!P0 BRA `(.L_x_31) ;  /* 0xfffffffc00ec8947 */ /* 0x002fea000383ffff */
[----:B------:R-:W-:Y:S05]  /*78d0*/  BRA `(.L_x_186) ;  /* 0xffffffa400d87947 */ /* 0x000fea000383ffff */
.L_x_164:
[----:B------:R-:W-:Y:S01]  /*78e0*/  BSSY B1, `(.L_x_187) ;  /* 0x0000006000017945 */ /* 0x000fe20003800000 */
[----:B------:R-:W-:-:S07]  /*78f0*/  IMAD.MOV.U32 R15, RZ, RZ, -0x1 ;  /* 0xffffffffff0f7424 */ /* 0x000fce00078e00ff */
[----:B-----5:R-:W-:Y:S05]  /*7900*/  WARPSYNC.COLLECTIVE R15, `(.L_x_188) ;  /* 0x000000000f0c7348 */ /* 0x020fea0003c00000 */
[----:B------:R-:W-:Y:S02]  /*7910*/  ELECT P6, UR62, PT ;  /* 0x00000000003e782f */ /* 0x000fe400038c0000 */
[----:B------:R-:W-:Y:S01]  /*7920*/  MOV R14, UR62 ;  /* 0x0000003e000e7c02 */ /* 0x000fe20008000f00 */
[----:B-----5:R-:W-:Y:S10]  /*7930*/  ENDCOLLECTIVE ;  /* 0x000000000000791b */ /* 0x020ff40003800000 */
.L_x_188:
[----:B------:R-:W-:Y:S05]  /*7940*/  BSYNC B1 ;  /* 0x0000000000017941 */ /* 0x000fea0003800000 */
.L_x_187:
[----:B------:R-:W-:Y:S05]  /*7950*/  BRA `(.L_x_189) ;  /* 0xffffffec00e87947 */ /* 0x000fea000383ffff */
.L_x_167:
[----:B-1----:R1:W2:Y:S02]  /*7960*/  SYNCS.PHASECHK.TRANS64.TRYWAIT P1, [R11+URZ+0x28], R6 ;  /* 0x000028060b0075a7 */ /* 0x0022a4000802017f */
[----:B--2---:R-:W-:Y:S05]  /*7970*/  @!P1 NANOSLEEP.SYNCS 0x989680 ;  /* 0x009896800000995d */ /* 0x004fea0003900000 */
[----:B------:R-:W2:Y:S02]  /*7980*/  @!P1 SYNCS.PHASECHK.TRANS64 P1, [R11+URZ+0x28], R6 ;  /* 0x000028060b0095a7 */ /* 0x000ea4000802007f */
[----:B--2---:R-:W-:Y:S05]  /*7990*/  @!P1 BRA `(.L_x_167) ;  /* 0xfffffffc00f09947 */ /* 0x004fea000383ffff */
[----:B------:R-:W-:Y:S05]  /*79a0*/  BRA `(.L_x_190) ;  /* 0xfffffff0001c7947 */ /* 0x000fea000383ffff */
.L_x_176:
[----:B------:R-:W-:Y:S01]  /*79b0*/  BSSY B0, `(.L_x_191) ;  /* 0x0000006000007945 */ /* 0x000fe20003800000 */
[----:B------:R-:W-:-:S07]  /*79c0*/  IMAD.MOV.U32 R15, RZ, RZ, -0x1 ;  /* 0xffffffffff0f7424 */ /* 0x000fce00078e00ff */
[----:B-----5:R-:W-:Y:S05]  /*79d0*/  WARPSYNC.COLLECTIVE R15, `(.L_x_192) ;  /* 0x000000000f0c7348 */ /* 0x020fea0003c00000 */
[----:B------:R-:W-:Y:S02]  /*79e0*/  ELECT P6, UR62, PT ;  /* 0x00000000003e782f */ /* 0x000fe400038c0000 */
[----:B------:R-:W-:Y:S01]  /*79f0*/  MOV R14, UR62 ;  /* 0x0000003e000e7c02 */ /* 0x000fe20008000f00 */
[----:B-----5:R-:W-:Y:S10]  /*7a00*/  ENDCOLLECTIVE ;  /* 0x000000000000791b */ /* 0x020ff40003800000 */
.L_x_192:
[----:B------:R-:W-:Y:S05]  /*7a10*/  BSYNC B0 ;  /* 0x0000000000007941 */ /* 0x000fea0003800000 */
.L_x_191:
[----:B------:R-:W-:Y:S05]  /*7a20*/  BRA `(.L_x_193) ;  /* 0xfffffff800787947 */ /* 0x000fea000383ffff */
.L_x_180:
[----:B0-----:R0:W1:Y:S02]  /*7a30*/  SYNCS.PHASECHK.TRANS64.TRYWAIT P0, [R7+URZ], R2 ;  /* 0x00000002070075a7 */ /* 0x001064000800017f */
[----:B-1----:R-:W-:Y:S05]  /*7a40*/  @!P0 NANOSLEEP.SYNCS 0x989680 ;  /* 0x009896800000895d */ /* 0x002fea0003900000 */
[----:B------:R-:W1:Y:S02]  /*7a50*/  @!P0 SYNCS.PHASECHK.TRANS64 P0, [R7+URZ], R2 ;  /* 0x00000002070085a7 */ /* 0x000e64000800007f */
[----:B-1----:R-:W-:Y:S05]  /*7a60*/  @!P0 BRA `(.L_x_180) ;  /* 0xfffffffc00f08947 */ /* 0x002fea000383ffff */
[----:B------:R-:W-:Y:S05]  /*7a70*/  BRA `(.L_x_194) ;  /* 0xfffffff800b87947 */ /* 0x000fea000383ffff */
.L_x_181:
[----:B0-----:R0:W1:Y:S02]  /*7a80*/  SYNCS.PHASECHK.TRANS64.TRYWAIT P0, [R6+URZ], R3 ;  /* 0x00000003060075a7 */ /* 0x001064000800017f */
[----:B-1----:R-:W-:Y:S05]  /*7a90*/  @!P0 NANOSLEEP.SYNCS 0x989680 ;  /* 0x009896800000895d */ /* 0x002fea0003900000 */
[----:B------:R-:W1:Y:S02]  /*7aa0*/  @!P0 SYNCS.PHASECHK.TRANS64 P0, [R6+URZ], R3 ;  /* 0x00000003060085a7 */ /* 0x000e64000800007f */
[----:B-1----:R-:W-:Y:S05]  /*7ab0*/  @!P0 BRA `(.L_x_181) ;  /* 0xfffffffc00f08947 */ /* 0x002fea000383ffff */
[----:B------:R-:W-:Y:S05]  /*7ac0*/  BRA `(.L_x_195) ;  /* 0xfffffff800c87947 */ /* 0x000fea000383ffff */
.L_x_182:
[----:B0-----:R0:W1:Y:S02]  /*7ad0*/  SYNCS.PHASECHK.TRANS64.TRYWAIT P0, [R7+URZ], R4 ;  /* 0x00000004070075a7 */ /* 0x001064000800017f */
[----:B-1----:R-:W-:Y:S05]  /*7ae0*/  @!P0 NANOSLEEP.SYNCS 0x989680 ;  /* 0x009896800000895d */ /* 0x002fea0003900000 */
[----:B------:R-:W1:Y:S02]  /*7af0*/  @!P0 SYNCS.PHASECHK.TRANS64 P0, [R7+URZ], R4 ;  /* 0x00000004070085a7 */ /* 0x000e64000800007f */
[----:B-1----:R-:W-:Y:S05]  /*7b00*/  @!P0 BRA `(.L_x_182) ;  /* 0xfffffffc00f08947 */ /* 0x002fea000383ffff */
[----:B------:R-:W-:Y:S05]  /*7b10*/  BRA `(.L_x_196) ;  /* 0xfffffff800d87947 */ /* 0x000fea000383ffff */
.L_x_183:
[----:B-1----:R1:W2:Y:S02]  /*7b20*/  SYNCS.PHASECHK.TRANS64.TRYWAIT P0, [R6+URZ], R3 ;  /* 0x00000003060075a7 */ /* 0x0022a4000800017f */
[----:B--2---:R-:W-:Y:S05]  /*7b30*/  @!P0 NANOSLEEP.SYNCS 0x989680 ;  /* 0x009896800000895d */ /* 0x004fea0003900000 */
[----:B------:R-:W2:Y:S02]  /*7b40*/  @!P0 SYNCS.PHASECHK.TRANS64 P0, [R6+URZ], R3 ;  /* 0x00000003060085a7 */ /* 0x000ea4000800007f */
[----:B--2---:R-:W-:Y:S05]  /*7b50*/  @!P0 BRA `(.L_x_183) ;  /* 0xfffffffc00f08947 */ /* 0x004fea000383ffff */
[----:B------:R-:W-:Y:S05]  /*7b60*/  BRA `(.L_x_197) ;  /* 0xfffffff800e07947 */ /* 0x000fea000383ffff */
.L_x_198:
[----:B------:R-:W-:-:S00]  /*7b70*/  BRA `(.L_x_198) ;  /* 0xfffffffc00fc7947 */ /* 0x000fc0000383ffff */
[----:B------:R-:W-:-:S00]  /*7b80*/  NOP ;  /* 0x0000000000007918 */ /* 0x000fc00000000000 */
[----:B------:R-:W-:-:S00]  /*7b90*/  NOP ;  /* 0x0000000000007918 */ /* 0x000fc00000000000 */
[----:B------:R-:W-:-:S00]  /*7ba0*/  NOP ;  /* 0x0000000000007918 */ /* 0x000fc00000000000 */
[----:B------:R-:W-:-:S00]  /*7bb0*/  NOP ;  /* 0x0000000000007918 */ /* 0x000fc00000000000 */
[----:B------:R-:W-:-:S00]  /*7bc0*/  NOP ;  /* 0x0000000000007918 */ /* 0x000fc00000000000 */
[----:B------:R-:W-:-:S00]  /*7bd0*/  NOP ;  /* 0x0000000000007918 */ /* 0x000fc00000000000 */
[----:B------:R-:W-:-:S00]  /*7be0*/  NOP ;  /* 0x0000000000007918 */ /* 0x000fc00000000000 */
[----:B------:R-:W-:-:S00]  /*7bf0*/  NOP ;  /* 0x0000000000007918 */ /* 0x000fc00000000000 */
.L_x_199:


//--------------------- .nv.global.init           --------------------------
	.section	.nv.global.init,"aw",@progbits
.nv.global.init:
	.type		$str$22,@object
	.size		$str$22,($str$23 - $str$22)
$str$22:
        /*0000*/ 	.byte	0x6b, 0x5f, 0x74, 0x69, 0x6c, 0x65, 0x5f, 0x63, 0x6f, 0x75, 0x6e, 0x74, 0x20, 0x3e, 0x3d, 0x20
        /*0010*/ 	.byte	0x31, 0x00
	.type		$str$23,@object
	.size		$str$23,(__unnamed_1 - $str$23)
$str$23:
        /*0012*/ 	.byte	0x2f, 0x74, 0x6d, 0x70, 0x2f, 0x63, 0x75, 0x74, 0x6c, 0x61, 0x73, 0x73, 0x5f, 0x73, 0x77, 0x65
        /*0022*/ 	.byte	0x65, 0x70, 0x5f, 0x73, 0x72, 0x63, 0x2f, 0x69, 0x6e, 0x63, 0x6c, 0x75, 0x64, 0x65, 0x2f, 0x63
        /*0032*/ 	.byte	0x75, 0x74, 0x6c, 0x61, 0x73, 0x73, 0x2f, 0x67, 0x65, 0x6d, 0x6d, 0x2f, 0x63, 0x6f, 0x6c, 0x6c
        /*0042*/ 	.byte	0x65, 0x63, 0x74, 0x69, 0x76, 0x65, 0x2f, 0x73, 0x6d, 0x39, 0x30, 0x5f, 0x6d, 0x6d, 0x61, 0x5f
        /*0052*/ 	.byte	0x74, 0x6d, 0x61, 0x5f, 0x67, 0x6d, 0x6d, 0x61, 0x5f, 0x73, 0x73, 0x5f, 0x77, 0x61, 0x72, 0x70
        /*0062*/ 	.byte	0x73, 0x70, 0x65, 0x63, 0x69, 0x61, 0x6c, 0x69, 0x7a, 0x65, 0x64, 0x2e, 0x68, 0x70, 0x70, 0x00
	.type		__unnamed_1,@object
	.size		__unnamed_1,(.L_0 - __unnamed_1)
__unnamed_1:
        /*0072*/ 	.byte	0x76, 0x6f, 0x69, 0x64, 0x20, 0x63, 0x75, 0x74, 0x6c, 0x61, 0x73, 0x73, 0x3a, 0x3a, 0x67, 0x65
        /* <DEDUP_REMOVED lines=176> */
        /*0b82*/ 	.byte	0x3a, 0x69, 0x64, 0x65, 0x6e, 0x74, 0x69, 0x74, 0x79, 0x5d, 0x00
.L_0:


//--------------------- .nv.shared._ZN7cutlass13device_kernelINS_4gemm6kernel13GemmUniversalIN4cute5tupleIJiiiiEEENS1_10collective13CollectiveMmaINS1_34MainloopSm90TmaGmmaWarpSpecializedILi5ENS5_IJNS4_1CILi1EEESB_SB_EEENS1_32KernelTmaWarpSpecializedPingpongEEENS5_IJNSA_ILi64EEENSA_ILi128EEENSA_ILi32EEEEEENS_10tfloat32_tENS5_IJlSB_lEEESJ_SK_NS4_8TiledMMAINS4_8MMA_AtomIJNS4_4SM904GMMA30MMA_64x128x8_F32TF32TF32_SS_TNILNSO_7ScaleInE1ELSQ_1EEEEEENS4_6LayoutISC_NS5_IJNSA_ILi0EEESU_SU_EEEEENS5_IJNS4_10UnderscoreESX_SX_EEEEENS4_13SM90_TMA_LOADENS4_14ComposedLayoutINS4_7SwizzleILi3ELi4ELi3EEENS4_18smem_ptr_flag_bitsILi32EEENST_INS5_IJNSA_ILi8EEESH_EEENS5_IJSH_SB_EEEEEEEvNS4_8identityES10_S1A_vS1B_EENS_8epilogue10collective6detail29Sm90TmaWarpSpecializedAdapterINS1E_15DefaultEpilogueISJ_SK_SK_NS1D_6thread17LinearCombinationISJ_Li1EffLNS1I_9ScaleType4KindE0ELNS_15FloatRoundStyleE2ESJ_EENS1_15EpilogueDefaultEEEEEvvEEEEvNT_6ParamsE --------------------------
	.section	.nv.shared._ZN7cutlass13device_kernelINS_4gemm6kernel13GemmUniversalIN4cute5tupleIJiiiiEEENS1_10collective13CollectiveMmaINS1_34MainloopSm90TmaGmmaWarpSpecializedILi5ENS5_IJNS4_1CILi1EEESB_SB_EEENS1_32KernelTmaWarpSpecializedPingpongEEENS5_IJNSA_ILi64EEENSA_ILi128EEENSA_ILi32EEEEEENS_10tfloat32_tENS5_IJlSB_lEEESJ_SK_NS4_8TiledMMAINS4_8MMA_AtomIJNS4_4SM904GMMA30MMA_64x128x8_F32TF32TF32_SS_TNILNSO_7ScaleInE1ELSQ_1EEEEEENS4_6LayoutISC_NS5_IJNSA_ILi0EEESU_SU_EEEEENS5_IJNS4_10UnderscoreESX_SX_EEEEENS4_13SM90_TMA_LOADENS4_14ComposedLayoutINS4_7SwizzleILi3ELi4ELi3EEENS4_18smem_ptr_flag_bitsILi32EEENST_INS5_IJNSA_ILi8EEESH_EEENS5_IJSH_SB_EEEEEEEvNS4_8identityES10_S1A_vS1B_EENS_8epilogue10collective6detail29Sm90TmaWarpSpecializedAdapterINS1E_15DefaultEpilogueISJ_SK_SK_NS1D_6thread17LinearCombinationISJ_Li1EffLNS1I_9ScaleType4KindE0ELNS_15FloatRoundStyleE2ESJ_EENS1_15EpilogueDefaultEEEEEvvEEEEvNT_6ParamsE,"aw",@nobits
	.sectionflags	@""
	.align	16
	.zero		1024


//--------------------- .nv.shared.reserved.0     --------------------------
	.section	.nv.shared.reserved.0,"aw",@nobits
	.weak		__nv_reservedSMEM_offset_0_alias
	.size		__nv_reservedSMEM_offset_0_alias, 0, 0
	.other		__nv_reservedSMEM_offset_0_alias,@"STO_CUDA_RESERVED_SHARED STV_DEFAULT"
__nv_reservedSMEM_offset_0_alias:
	.zero		0


//--------------------- .nv.global                --------------------------
	.section	.nv.global,"aw",@nobits
.nv.global:
	.type		_ZN40_INTERNAL_cd6c258c_4_k_cu_2cb6ca77_209344cute1_E,@object
	.size		_ZN40_INTERNAL_cd6c258c_4_k_cu_2cb6ca77_209344cute1_E,(_ZN40_INTERNAL_cd6c258c_4_k_cu_2cb6ca77_209344cuda3std3__45__cpo6cbeginE - _ZN40_INTERNAL_cd6c258c_4_k_cu_2cb6ca77_209344cute1_E)
_ZN40_INTERNAL_cd6c258c_4_k_cu_2cb6ca77_209344cute1_E:
	.zero		1
	.type		_ZN40_INTERNAL_cd6c258c_4_k_cu_2cb6ca77_209344cuda3std3__45__cpo6cbeginE,@object
	.size		_ZN40_INTERNAL_cd6c258c_4_k_cu_2cb6ca77_209344cuda3std3__45__cpo6cbeginE,(_ZN40_INTERNAL_cd6c258c_4_k_cu_2cb6ca77_209344cuda3std3__48in_placeE - _ZN40_INTERNAL_cd6c258c_4_k_cu_2cb6ca77_209344cuda3std3__45__cpo6cbeginE)
_ZN40_INTERNAL_cd6c258c_4_k_cu_2cb6ca77_209344cuda3std3__45__cpo6cbeginE:
	.zero		1
	.type		_ZN40_INTERNAL_cd6c258c_4_k_cu_2cb6ca77_209344cuda3std3__48in_placeE,@object
	.size		_ZN40_INTERNAL_cd6c258c_4_k_cu_2cb6ca77_209344cuda3std3__48in_placeE,(_ZN40_INTERNAL_cd6c258c_4_k_cu_2cb6ca77_209344cuda3std6ranges3__45__cpo9iter_moveE - _ZN40_INTERNAL_cd6c258c_4_k_cu_2cb6ca77_209344cuda3std3__48in_placeE)
_ZN40_INTERNAL_cd6c258c_4_k_cu_2cb6ca77_209344cuda3std3__48in_placeE:
	.zero		1
	.type		_ZN40_INTERNAL_cd6c258c_4_k_cu_2cb6ca77_209344cuda3std6ranges3__45__cpo9iter_moveE,@object
	.size		_ZN40_INTERNAL_cd6c258c_4_k_cu_2cb6ca77_209344cuda3std6ranges3__45__cpo9iter_moveE,(_ZN40_INTERNAL_cd6c258c_4_k_cu_2cb6ca77_209344cuda3std3__45__cpo5beginE - _ZN40_INTERNAL_cd6c258c_4_k_cu_2cb6ca77_209344cuda3std6ranges3__45__cpo9iter_moveE)
_ZN40_INTERNAL_cd6c258c_4_k_cu_2cb6ca77_209344cuda3std6ranges3__45__cpo9iter_moveE:
	.zero		1
	.type		_ZN40_INTERNAL_cd6c258c_4_k_cu_2cb6ca77_209344cuda3std3__45__cpo5beginE,@object
	.size		_ZN40_INTERNAL_cd6c258c_4_k_cu_2cb6ca77_209344cuda3std3__45__cpo5beginE,(_ZN40_INTERNAL_cd6c258c_4_k_cu_2cb6ca77_209344cuda3std3__442_GLOBAL__N__cd6c258c_4_k_cu_2cb6ca77_209346ignoreE - _ZN40_INTERNAL_cd6c258c_4_k_cu_2cb6ca77_209344cuda3std3__45__cpo5beginE)
_ZN40_INTERNAL_cd6c258c_4_k_cu_2cb6ca77_209344cuda3std3__45__cpo5beginE:
	.zero		1
	.type		_ZN40_INTERNAL_cd6c258c_4_k_cu_2cb6ca77_209344cuda3std3__442_GLOBAL__N__cd6c258c_4_k_cu_2cb6ca77_209346ignoreE,@object
	.size		_ZN40_INTERNAL_cd6c258c_4_k_cu_2cb6ca77_209344cuda3std3__442_GLOBAL__N__cd6c258c_4_k_cu_2cb6ca77_209346ignoreE,(_ZN40_INTERNAL_cd6c258c_4_k_cu_2cb6ca77_209344cute7productE - _ZN40_INTERNAL_cd6c258c_4_k_cu_2cb6ca77_209344cuda3std3__442_GLOBAL__N__cd6c258c_4_k_cu_2cb6ca77_209346ignoreE)
_ZN40_INTERNAL_cd6c258c_4_k_cu_2cb6ca77_209344cuda3std3__442_GLOBAL__N__cd6c258c_4_k_cu_2cb6ca77_209346ignoreE:
	.zero		1
	.type		_ZN40_INTERNAL_cd6c258c_4_k_cu_2cb6ca77_209344cute7productE,@object
	.size		_ZN40_INTERNAL_cd6c258c_4_k_cu_2cb6ca77_209344cute7productE,(_ZN40_INTERNAL_cd6c258c_4_k_cu_2cb6ca77_209344cuda3std3__45__cpo3endE - _ZN40_INTERNAL_cd6c258c_4_k_cu_2cb6ca77_209344cute7productE)
_ZN40_INTERNAL_cd6c258c_4_k_cu_2cb6ca77_209344cute7productE:
	.zero		1
	.type		_ZN40_INTERNAL_cd6c258c_4_k_cu_2cb6ca77_209344cuda3std3__45__cpo3endE,@object
	.size		_ZN40_INTERNAL_cd6c258c_4_k_cu_2cb6ca77_209344cuda3std3__45__cpo3endE,(_ZN40_INTERNAL_cd6c258c_4_k_cu_2cb6ca77_209344cuda3std3__419piecewise_constructE - _ZN40_INTERNAL_cd6c258c_4_k_cu_2cb6ca77_209344cuda3std3__45__cpo3endE)
_ZN40_INTERNAL_cd6c258c_4_k_cu_2cb6ca77_209344cuda3std3__45__cpo3endE:
	.zero		1
	.type		_ZN40_INTERNAL_cd6c258c_4_k_cu_2cb6ca77_209344cuda3std3__419piecewise_constructE,@object
	.size		_ZN40_INTERNAL_cd6c258c_4_k_cu_2cb6ca77_209344cuda3std3__419piecewise_constructE,(_ZN40_INTERNAL_cd6c258c_4_k_cu_2cb6ca77_209344cuda3std3__45__cpo4cendE - _ZN40_INTERNAL_cd6c258c_4_k_cu_2cb6ca77_209344cuda3std3__419piecewise_constructE)
_ZN40_INTERNAL_cd6c258c_4_k_cu_2cb6ca77_209344cuda3std3__419piecewise_constructE:
	.zero		1
	.type		_ZN40_INTERNAL_cd6c258c_4_k_cu_2cb6ca77_209344cuda3std3__45__cpo4cendE,@object
	.size		_ZN40_INTERNAL_cd6c258c_4_k_cu_2cb6ca77_209344cuda3std3__45__cpo4cendE,(_ZN40_INTERNAL_cd6c258c_4_k_cu_2cb6ca77_209344cuda3std6ranges3__45__cpo4swapE - _ZN40_INTERNAL_cd6c258c_4_k_cu_2cb6ca77_209344cuda3std3__45__cpo4cendE)
_ZN40_INTERNAL_cd6c258c_4_k_cu_2cb6ca77_209344cuda3std3__45__cpo4cendE:
	.zero		1
	.type		_ZN40_INTERNAL_cd6c258c_4_k_cu_2cb6ca77_209344cuda3std6ranges3__45__cpo4swapE,@object
	.size		_ZN40_INTERNAL_cd6c258c_4_k_cu_2cb6ca77_209344cuda3std6ranges3__45__cpo4swapE,(.L_8 - _ZN40_INTERNAL_cd6c258c_4_k_cu_2cb6ca77_209344cuda3std6ranges3__45__cpo4swapE)
_ZN40_INTERNAL_cd6c258c_4_k_cu_2cb6ca77_209344cuda3std6ranges3__45__cpo4swapE:
	.zero		1
.L_8:


//--------------------- .nv.constant0._ZN7cutlass13device_kernelINS_4gemm6kernel13GemmUniversalIN4cute5tupleIJiiiiEEENS1_10collective13CollectiveMmaINS1_34MainloopSm90TmaGmmaWarpSpecializedILi5ENS5_IJNS4_1CILi1EEESB_SB_EEENS1_32KernelTmaWarpSpecializedPingpongEEENS5_IJNSA_ILi64EEENSA_ILi128EEENSA_ILi32EEEEEENS_10tfloat32_tENS5_IJlSB_lEEESJ_SK_NS4_8TiledMMAINS4_8MMA_AtomIJNS4_4SM904GMMA30MMA_64x128x8_F32TF32TF32_SS_TNILNSO_7ScaleInE1ELSQ_1EEEEEENS4_6LayoutISC_NS5_IJNSA_ILi0EEESU_SU_EEEEENS5_IJNS4_10UnderscoreESX_SX_EEEEENS4_13SM90_TMA_LOADENS4_14ComposedLayoutINS4_7SwizzleILi3ELi4ELi3EEENS4_18smem_ptr_flag_bitsILi32EEENST_INS5_IJNSA_ILi8EEESH_EEENS5_IJSH_SB_EEEEEEEvNS4_8identityES10_S1A_vS1B_EENS_8epilogue10collective6detail29Sm90TmaWarpSpecializedAdapterINS1E_15DefaultEpilogueISJ_SK_SK_NS1D_6thread17LinearCombinationISJ_Li1EffLNS1I_9ScaleType4KindE0ELNS_15FloatRoundStyleE2ESJ_EENS1_15EpilogueDefaultEEEEEvvEEEEvNT_6ParamsE --------------------------
	.section	.nv.constant0._ZN7cutlass13device_kernelINS_4gemm6kernel13GemmUniversalIN4cute5tupleIJiiiiEEENS1_10collective13CollectiveMmaINS1_34MainloopSm90TmaGmmaWarpSpecializedILi5ENS5_IJNS4_1CILi1EEESB_SB_EEENS1_32KernelTmaWarpSpecializedPingpongEEENS5_IJNSA_ILi64EEENSA_ILi128EEENSA_ILi32EEEEEENS_10tfloat32_tENS5_IJlSB_lEEESJ_SK_NS4_8TiledMMAINS4_8MMA_AtomIJNS4_4SM904GMMA30MMA_64x128x8_F32TF32TF32_SS_TNILNSO_7ScaleInE1ELSQ_1EEEEEENS4_6LayoutISC_NS5_IJNSA_ILi0EEESU_SU_EEEEENS5_IJNS4_10UnderscoreESX_SX_EEEEENS4_13SM90_TMA_LOADENS4_14ComposedLayoutINS4_7SwizzleILi3ELi4ELi3EEENS4_18smem_ptr_flag_bitsILi32EEENST_INS5_IJNSA_ILi8EEESH_EEENS5_IJSH_SB_EEEEEEEvNS4_8identityES10_S1A_vS1B_EENS_8epilogue10collective6detail29Sm90TmaWarpSpecializedAdapterINS1E_15DefaultEpilogueISJ_SK_SK_NS1D_6thread17LinearCombinationISJ_Li1EffLNS1I_9ScaleType4KindE0ELNS_15FloatRoundStyleE2ESJ_EENS1_15EpilogueDefaultEEEEEvvEEEEvNT_6ParamsE,"a",@progbits
	.sectionflags	@""
	.align	4
.nv.constant0._ZN7cutlass13device_kernelINS_4gemm6kernel13GemmUniversalIN4cute5tupleIJiiiiEEENS1_10collective13CollectiveMmaINS1_34MainloopSm90TmaGmmaWarpSpecializedILi5ENS5_IJNS4_1CILi1EEESB_SB_EEENS1_32KernelTmaWarpSpecializedPingpongEEENS5_IJNSA_ILi64EEENSA_ILi128EEENSA_ILi32EEEEEENS_10tfloat32_tENS5_IJlSB_lEEESJ_SK_NS4_8TiledMMAINS4_8MMA_AtomIJNS4_4SM904GMMA30MMA_64x128x8_F32TF32TF32_SS_TNILNSO_7ScaleInE1ELSQ_1EEEEEENS4_6LayoutISC_NS5_IJNSA_ILi0EEESU_SU_EEEEENS5_IJNS4_10UnderscoreESX_SX_EEEEENS4_13SM90_TMA_LOADENS4_14ComposedLayoutINS4_7SwizzleILi3ELi4ELi3EEENS4_18smem_ptr_flag_bitsILi32EEENST_INS5_IJNSA_ILi8EEESH_EEENS5_IJSH_SB_EEEEEEEvNS4_8identityES10_S1A_vS1B_EENS_8epilogue10collective6detail29Sm90TmaWarpSpecializedAdapterINS1E_15DefaultEpilogueISJ_SK_SK_NS1D_6thread17LinearCombinationISJ_Li1EffLNS1I_9ScaleType4KindE0ELNS_15FloatRoundStyleE2ESJ_EENS1_15EpilogueDefaultEEEEEvvEEEEvNT_6ParamsE:
	.zero		1664


//--------------------- SYMBOLS --------------------------

	.type		.nv.reservedSmem.offset0,@object
	.size		.nv.reservedSmem.offset0,0x4
	.type		__assertfail,@function
